//
// Generated by NVIDIA NVVM Compiler
//
// Compiler Build ID: CL-36424714
// Cuda compilation tools, release 13.0, V13.0.88
// Based on NVVM 20.0.0
//

.version 9.0
.target sm_100
.address_size 64

	// .globl	_Z14softmax_kernelPfii

.visible .entry _Z14softmax_kernelPfii(
	.param .u64 .ptr .align 1 _Z14softmax_kernelPfii_param_0,
	.param .u32 _Z14softmax_kernelPfii_param_1,
	.param .u32 _Z14softmax_kernelPfii_param_2
)
{
	.reg .pred 	%p<29>;
	.reg .b32 	%r<111>;
	.reg .b32 	%f<393>;
	.reg .b64 	%rd<77>;

	ld.param.u64 	%rd17, [_Z14softmax_kernelPfii_param_0];
	ld.param.u32 	%r48, [_Z14softmax_kernelPfii_param_1];
	ld.param.u32 	%r47, [_Z14softmax_kernelPfii_param_2];
	cvta.to.global.u64 	%rd1, %rd17;
	mov.u32 	%r1, %ctaid.x;
	setp.ge.s32 	%p1, %r1, %r48;
	@%p1 bra 	$L__BB0_40;
	mul.lo.s32 	%r2, %r47, %r1;
	mul.wide.s32 	%rd18, %r2, 4;
	add.s64 	%rd19, %rd1, %rd18;
	ld.global.f32 	%f383, [%rd19];
	setp.lt.s32 	%p2, %r47, 2;
	@%p2 bra 	$L__BB0_15;
	add.s32 	%r3, %r47, -1;
	add.s32 	%r50, %r47, -2;
	and.b32  	%r4, %r3, 15;
	setp.lt.u32 	%p3, %r50, 15;
	mov.b32 	%r97, 1;
	@%p3 bra 	$L__BB0_6;
	and.b32  	%r52, %r3, -16;
	neg.s32 	%r101, %r52;
	add.s32 	%r53, %r2, 1;
	mul.wide.u32 	%rd20, %r53, 4;
	add.s64 	%rd21, %rd20, %rd1;
	add.s64 	%rd73, %rd21, 32;
	mov.b32 	%r100, 0;
$L__BB0_4:
	.pragma "nounroll";
	ld.global.f32 	%f28, [%rd73+-32];
	max.f32 	%f29, %f383, %f28;
	ld.global.f32 	%f30, [%rd73+-28];
	max.f32 	%f31, %f29, %f30;
	ld.global.f32 	%f32, [%rd73+-24];
	max.f32 	%f33, %f31, %f32;
	ld.global.f32 	%f34, [%rd73+-20];
	max.f32 	%f35, %f33, %f34;
	ld.global.f32 	%f36, [%rd73+-16];
	max.f32 	%f37, %f35, %f36;
	ld.global.f32 	%f38, [%rd73+-12];
	max.f32 	%f39, %f37, %f38;
	ld.global.f32 	%f40, [%rd73+-8];
	max.f32 	%f41, %f39, %f40;
	ld.global.f32 	%f42, [%rd73+-4];
	max.f32 	%f43, %f41, %f42;
	ld.global.f32 	%f44, [%rd73];
	max.f32 	%f45, %f43, %f44;
	ld.global.f32 	%f46, [%rd73+4];
	max.f32 	%f47, %f45, %f46;
	ld.global.f32 	%f48, [%rd73+8];
	max.f32 	%f49, %f47, %f48;
	ld.global.f32 	%f50, [%rd73+12];
	max.f32 	%f51, %f49, %f50;
	ld.global.f32 	%f52, [%rd73+16];
	max.f32 	%f53, %f51, %f52;
	ld.global.f32 	%f54, [%rd73+20];
	max.f32 	%f55, %f53, %f54;
	ld.global.f32 	%f56, [%rd73+24];
	max.f32 	%f57, %f55, %f56;
	ld.global.f32 	%f58, [%rd73+28];
	max.f32 	%f383, %f57, %f58;
	add.s32 	%r101, %r101, 16;
	add.s32 	%r100, %r100, 16;
	add.s64 	%rd73, %rd73, 64;
	setp.eq.s32 	%p4, %r101, 0;
	@%p4 bra 	$L__BB0_5;
	bra.uni 	$L__BB0_4;
$L__BB0_5:
	add.s32 	%r97, %r100, 1;
$L__BB0_6:
	setp.eq.s32 	%p5, %r4, 0;
	@%p5 bra 	$L__BB0_15;
	and.b32  	%r8, %r3, 7;
	setp.lt.u32 	%p6, %r4, 8;
	@%p6 bra 	$L__BB0_9;
	add.s32 	%r54, %r97, %r2;
	mul.wide.u32 	%rd22, %r54, 4;
	add.s64 	%rd23, %rd1, %rd22;
	ld.global.f32 	%f60, [%rd23];
	max.f32 	%f61, %f383, %f60;
	cvt.u64.u32 	%rd24, %r2;
	cvt.u64.u32 	%rd25, %r97;
	add.s64 	%rd26, %rd25, %rd24;
	shl.b64 	%rd27, %rd26, 2;
	add.s64 	%rd28, %rd1, %rd27;
	ld.global.f32 	%f62, [%rd28+4];
	max.f32 	%f63, %f61, %f62;
	ld.global.f32 	%f64, [%rd28+8];
	max.f32 	%f65, %f63, %f64;
	ld.global.f32 	%f66, [%rd28+12];
	max.f32 	%f67, %f65, %f66;
	ld.global.f32 	%f68, [%rd28+16];
	max.f32 	%f69, %f67, %f68;
	ld.global.f32 	%f70, [%rd28+20];
	max.f32 	%f71, %f69, %f70;
	ld.global.f32 	%f72, [%rd28+24];
	max.f32 	%f73, %f71, %f72;
	ld.global.f32 	%f74, [%rd28+28];
	max.f32 	%f383, %f73, %f74;
	add.s32 	%r97, %r97, 8;
$L__BB0_9:
	setp.eq.s32 	%p7, %r8, 0;
	@%p7 bra 	$L__BB0_15;
	and.b32  	%r11, %r3, 3;
	setp.lt.u32 	%p8, %r8, 4;
	@%p8 bra 	$L__BB0_12;
	add.s32 	%r55, %r97, %r2;
	mul.wide.u32 	%rd29, %r55, 4;
	add.s64 	%rd30, %rd1, %rd29;
	ld.global.f32 	%f76, [%rd30];
	max.f32 	%f77, %f383, %f76;
	cvt.u64.u32 	%rd31, %r2;
	cvt.u64.u32 	%rd32, %r97;
	add.s64 	%rd33, %rd32, %rd31;
	shl.b64 	%rd34, %rd33, 2;
	add.s64 	%rd35, %rd1, %rd34;
	ld.global.f32 	%f78, [%rd35+4];
	max.f32 	%f79, %f77, %f78;
	ld.global.f32 	%f80, [%rd35+8];
	max.f32 	%f81, %f79, %f80;
	ld.global.f32 	%f82, [%rd35+12];
	max.f32 	%f383, %f81, %f82;
	add.s32 	%r97, %r97, 4;
$L__BB0_12:
	setp.eq.s32 	%p9, %r11, 0;
	@%p9 bra 	$L__BB0_15;
	add.s32 	%r56, %r97, %r2;
	mul.wide.u32 	%rd36, %r56, 4;
	add.s64 	%rd72, %rd1, %rd36;
	neg.s32 	%r99, %r11;
$L__BB0_14:
	.pragma "nounroll";
	ld.global.f32 	%f83, [%rd72];
	max.f32 	%f383, %f383, %f83;
	add.s64 	%rd72, %rd72, 4;
	add.s32 	%r99, %r99, 1;
	setp.ne.s32 	%p10, %r99, 0;
	@%p10 bra 	$L__BB0_14;
$L__BB0_15:
	setp.lt.s32 	%p11, %r47, 1;
	mov.f32 	%f391, 0f00000000;
	@%p11 bra 	$L__BB0_27;
	and.b32  	%r17, %r47, 7;
	setp.lt.u32 	%p12, %r47, 8;
	mov.f32 	%f391, 0f00000000;
	mov.b32 	%r102, 0;
	@%p12 bra 	$L__BB0_19;
	and.b32  	%r102, %r47, 2147483640;
	neg.s32 	%r105, %r102;
	mul.wide.u32 	%rd37, %r2, 4;
	add.s64 	%rd38, %rd37, %rd1;
	add.s64 	%rd74, %rd38, 16;
	mov.f32 	%f391, 0f00000000;
$L__BB0_18:
	.pragma "nounroll";
	ld.global.f32 	%f88, [%rd74+-16];
	sub.f32 	%f89, %f88, %f383;
	fma.rn.f32 	%f90, %f89, 0f3BBB989D, 0f3F000000;
	cvt.sat.f32.f32 	%f91, %f90;
	mov.f32 	%f92, 0f4B400001;
	mov.f32 	%f93, 0f437C0000;
	fma.rm.f32 	%f94, %f91, %f93, %f92;
	add.f32 	%f95, %f94, 0fCB40007F;
	neg.f32 	%f96, %f95;
	fma.rn.f32 	%f97, %f89, 0f3FB8AA3B, %f96;
	fma.rn.f32 	%f98, %f89, 0f32A57060, %f97;
	mov.b32 	%r58, %f94;
	shl.b32 	%r59, %r58, 23;
	mov.b32 	%f99, %r59;
	ex2.approx.ftz.f32 	%f100, %f98;
	mul.f32 	%f101, %f100, %f99;
	st.global.f32 	[%rd74+-16], %f101;
	add.f32 	%f102, %f391, %f101;
	ld.global.f32 	%f103, [%rd74+-12];
	sub.f32 	%f104, %f103, %f383;
	fma.rn.f32 	%f105, %f104, 0f3BBB989D, 0f3F000000;
	cvt.sat.f32.f32 	%f106, %f105;
	fma.rm.f32 	%f107, %f106, %f93, %f92;
	add.f32 	%f108, %f107, 0fCB40007F;
	neg.f32 	%f109, %f108;
	fma.rn.f32 	%f110, %f104, 0f3FB8AA3B, %f109;
	fma.rn.f32 	%f111, %f104, 0f32A57060, %f110;
	mov.b32 	%r60, %f107;
	shl.b32 	%r61, %r60, 23;
	mov.b32 	%f112, %r61;
	ex2.approx.ftz.f32 	%f113, %f111;
	mul.f32 	%f114, %f113, %f112;
	st.global.f32 	[%rd74+-12], %f114;
	add.f32 	%f115, %f102, %f114;
	ld.global.f32 	%f116, [%rd74+-8];
	sub.f32 	%f117, %f116, %f383;
	fma.rn.f32 	%f118, %f117, 0f3BBB989D, 0f3F000000;
	cvt.sat.f32.f32 	%f119, %f118;
	fma.rm.f32 	%f120, %f119, %f93, %f92;
	add.f32 	%f121, %f120, 0fCB40007F;
	neg.f32 	%f122, %f121;
	fma.rn.f32 	%f123, %f117, 0f3FB8AA3B, %f122;
	fma.rn.f32 	%f124, %f117, 0f32A57060, %f123;
	mov.b32 	%r62, %f120;
	shl.b32 	%r63, %r62, 23;
	mov.b32 	%f125, %r63;
	ex2.approx.ftz.f32 	%f126, %f124;
	mul.f32 	%f127, %f126, %f125;
	st.global.f32 	[%rd74+-8], %f127;
	add.f32 	%f128, %f115, %f127;
	ld.global.f32 	%f129, [%rd74+-4];
	sub.f32 	%f130, %f129, %f383;
	fma.rn.f32 	%f131, %f130, 0f3BBB989D, 0f3F000000;
	cvt.sat.f32.f32 	%f132, %f131;
	fma.rm.f32 	%f133, %f132, %f93, %f92;
	add.f32 	%f134, %f133, 0fCB40007F;
	neg.f32 	%f135, %f134;
	fma.rn.f32 	%f136, %f130, 0f3FB8AA3B, %f135;
	fma.rn.f32 	%f137, %f130, 0f32A57060, %f136;
	mov.b32 	%r64, %f133;
	shl.b32 	%r65, %r64, 23;
	mov.b32 	%f138, %r65;
	ex2.approx.ftz.f32 	%f139, %f137;
	mul.f32 	%f140, %f139, %f138;
	st.global.f32 	[%rd74+-4], %f140;
	add.f32 	%f141, %f128, %f140;
	ld.global.f32 	%f142, [%rd74];
	sub.f32 	%f143, %f142, %f383;
	fma.rn.f32 	%f144, %f143, 0f3BBB989D, 0f3F000000;
	cvt.sat.f32.f32 	%f145, %f144;
	fma.rm.f32 	%f146, %f145, %f93, %f92;
	add.f32 	%f147, %f146, 0fCB40007F;
	neg.f32 	%f148, %f147;
	fma.rn.f32 	%f149, %f143, 0f3FB8AA3B, %f148;
	fma.rn.f32 	%f150, %f143, 0f32A57060, %f149;
	mov.b32 	%r66, %f146;
	shl.b32 	%r67, %r66, 23;
	mov.b32 	%f151, %r67;
	ex2.approx.ftz.f32 	%f152, %f150;
	mul.f32 	%f153, %f152, %f151;
	st.global.f32 	[%rd74], %f153;
	add.f32 	%f154, %f141, %f153;
	ld.global.f32 	%f155, [%rd74+4];
	sub.f32 	%f156, %f155, %f383;
	fma.rn.f32 	%f157, %f156, 0f3BBB989D, 0f3F000000;
	cvt.sat.f32.f32 	%f158, %f157;
	fma.rm.f32 	%f159, %f158, %f93, %f92;
	add.f32 	%f160, %f159, 0fCB40007F;
	neg.f32 	%f161, %f160;
	fma.rn.f32 	%f162, %f156, 0f3FB8AA3B, %f161;
	fma.rn.f32 	%f163, %f156, 0f32A57060, %f162;
	mov.b32 	%r68, %f159;
	shl.b32 	%r69, %r68, 23;
	mov.b32 	%f164, %r69;
	ex2.approx.ftz.f32 	%f165, %f163;
	mul.f32 	%f166, %f165, %f164;
	st.global.f32 	[%rd74+4], %f166;
	add.f32 	%f167, %f154, %f166;
	ld.global.f32 	%f168, [%rd74+8];
	sub.f32 	%f169, %f168, %f383;
	fma.rn.f32 	%f170, %f169, 0f3BBB989D, 0f3F000000;
	cvt.sat.f32.f32 	%f171, %f170;
	fma.rm.f32 	%f172, %f171, %f93, %f92;
	add.f32 	%f173, %f172, 0fCB40007F;
	neg.f32 	%f174, %f173;
	fma.rn.f32 	%f175, %f169, 0f3FB8AA3B, %f174;
	fma.rn.f32 	%f176, %f169, 0f32A57060, %f175;
	mov.b32 	%r70, %f172;
	shl.b32 	%r71, %r70, 23;
	mov.b32 	%f177, %r71;
	ex2.approx.ftz.f32 	%f178, %f176;
	mul.f32 	%f179, %f178, %f177;
	st.global.f32 	[%rd74+8], %f179;
	add.f32 	%f180, %f167, %f179;
	ld.global.f32 	%f181, [%rd74+12];
	sub.f32 	%f182, %f181, %f383;
	fma.rn.f32 	%f183, %f182, 0f3BBB989D, 0f3F000000;
	cvt.sat.f32.f32 	%f184, %f183;
	fma.rm.f32 	%f185, %f184, %f93, %f92;
	add.f32 	%f186, %f185, 0fCB40007F;
	neg.f32 	%f187, %f186;
	fma.rn.f32 	%f188, %f182, 0f3FB8AA3B, %f187;
	fma.rn.f32 	%f189, %f182, 0f32A57060, %f188;
	mov.b32 	%r72, %f185;
	shl.b32 	%r73, %r72, 23;
	mov.b32 	%f190, %r73;
	ex2.approx.ftz.f32 	%f191, %f189;
	mul.f32 	%f192, %f191, %f190;
	st.global.f32 	[%rd74+12], %f192;
	add.f32 	%f391, %f180, %f192;
	add.s32 	%r105, %r105, 8;
	add.s64 	%rd74, %rd74, 32;
	setp.eq.s32 	%p13, %r105, 0;
	@%p13 bra 	$L__BB0_19;
	bra.uni 	$L__BB0_18;
$L__BB0_19:
	setp.eq.s32 	%p14, %r17, 0;
	@%p14 bra 	$L__BB0_27;
	and.b32  	%r25, %r47, 3;
	setp.lt.u32 	%p15, %r17, 4;
	@%p15 bra 	$L__BB0_22;
	add.s32 	%r74, %r102, %r2;
	mul.wide.u32 	%rd39, %r74, 4;
	add.s64 	%rd40, %rd1, %rd39;
	ld.global.f32 	%f194, [%rd40];
	sub.f32 	%f195, %f194, %f383;
	fma.rn.f32 	%f196, %f195, 0f3BBB989D, 0f3F000000;
	cvt.sat.f32.f32 	%f197, %f196;
	mov.f32 	%f198, 0f4B400001;
	mov.f32 	%f199, 0f437C0000;
	fma.rm.f32 	%f200, %f197, %f199, %f198;
	add.f32 	%f201, %f200, 0fCB40007F;
	neg.f32 	%f202, %f201;
	fma.rn.f32 	%f203, %f195, 0f3FB8AA3B, %f202;
	fma.rn.f32 	%f204, %f195, 0f32A57060, %f203;
	mov.b32 	%r75, %f200;
	shl.b32 	%r76, %r75, 23;
	mov.b32 	%f205, %r76;
	ex2.approx.ftz.f32 	%f206, %f204;
	mul.f32 	%f207, %f206, %f205;
	st.global.f32 	[%rd40], %f207;
	add.f32 	%f208, %f391, %f207;
	cvt.u64.u32 	%rd41, %r2;
	cvt.u64.u32 	%rd42, %r102;
	add.s64 	%rd43, %rd42, %rd41;
	shl.b64 	%rd44, %rd43, 2;
	add.s64 	%rd45, %rd1, %rd44;
	ld.global.f32 	%f209, [%rd45+4];
	sub.f32 	%f210, %f209, %f383;
	fma.rn.f32 	%f211, %f210, 0f3BBB989D, 0f3F000000;
	cvt.sat.f32.f32 	%f212, %f211;
	fma.rm.f32 	%f213, %f212, %f199, %f198;
	add.f32 	%f214, %f213, 0fCB40007F;
	neg.f32 	%f215, %f214;
	fma.rn.f32 	%f216, %f210, 0f3FB8AA3B, %f215;
	fma.rn.f32 	%f217, %f210, 0f32A57060, %f216;
	mov.b32 	%r77, %f213;
	shl.b32 	%r78, %r77, 23;
	mov.b32 	%f218, %r78;
	ex2.approx.ftz.f32 	%f219, %f217;
	mul.f32 	%f220, %f219, %f218;
	st.global.f32 	[%rd45+4], %f220;
	add.f32 	%f221, %f208, %f220;
	ld.global.f32 	%f222, [%rd45+8];
	sub.f32 	%f223, %f222, %f383;
	fma.rn.f32 	%f224, %f223, 0f3BBB989D, 0f3F000000;
	cvt.sat.f32.f32 	%f225, %f224;
	fma.rm.f32 	%f226, %f225, %f199, %f198;
	add.f32 	%f227, %f226, 0fCB40007F;
	neg.f32 	%f228, %f227;
	fma.rn.f32 	%f229, %f223, 0f3FB8AA3B, %f228;
	fma.rn.f32 	%f230, %f223, 0f32A57060, %f229;
	mov.b32 	%r79, %f226;
	shl.b32 	%r80, %r79, 23;
	mov.b32 	%f231, %r80;
	ex2.approx.ftz.f32 	%f232, %f230;
	mul.f32 	%f233, %f232, %f231;
	st.global.f32 	[%rd45+8], %f233;
	add.f32 	%f234, %f221, %f233;
	ld.global.f32 	%f235, [%rd45+12];
	sub.f32 	%f236, %f235, %f383;
	fma.rn.f32 	%f237, %f236, 0f3BBB989D, 0f3F000000;
	cvt.sat.f32.f32 	%f238, %f237;
	fma.rm.f32 	%f239, %f238, %f199, %f198;
	add.f32 	%f240, %f239, 0fCB40007F;
	neg.f32 	%f241, %f240;
	fma.rn.f32 	%f242, %f236, 0f3FB8AA3B, %f241;
	fma.rn.f32 	%f243, %f236, 0f32A57060, %f242;
	mov.b32 	%r81, %f239;
	shl.b32 	%r82, %r81, 23;
	mov.b32 	%f244, %r82;
	ex2.approx.ftz.f32 	%f245, %f243;
	mul.f32 	%f246, %f245, %f244;
	st.global.f32 	[%rd45+12], %f246;
	add.f32 	%f391, %f234, %f246;
	add.s32 	%r102, %r102, 4;
$L__BB0_22:
	setp.eq.s32 	%p16, %r25, 0;
	@%p16 bra 	$L__BB0_27;
	setp.eq.s32 	%p17, %r25, 1;
	@%p17 bra 	$L__BB0_25;
	add.s32 	%r83, %r102, %r2;
	mul.wide.u32 	%rd46, %r83, 4;
	add.s64 	%rd47, %rd1, %rd46;
	ld.global.f32 	%f248, [%rd47];
	sub.f32 	%f249, %f248, %f383;
	fma.rn.f32 	%f250, %f249, 0f3BBB989D, 0f3F000000;
	cvt.sat.f32.f32 	%f251, %f250;
	mov.f32 	%f252, 0f4B400001;
	mov.f32 	%f253, 0f437C0000;
	fma.rm.f32 	%f254, %f251, %f253, %f252;
	add.f32 	%f255, %f254, 0fCB40007F;
	neg.f32 	%f256, %f255;
	fma.rn.f32 	%f257, %f249, 0f3FB8AA3B, %f256;
	fma.rn.f32 	%f258, %f249, 0f32A57060, %f257;
	mov.b32 	%r84, %f254;
	shl.b32 	%r85, %r84, 23;
	mov.b32 	%f259, %r85;
	ex2.approx.ftz.f32 	%f260, %f258;
	mul.f32 	%f261, %f260, %f259;
	st.global.f32 	[%rd47], %f261;
	add.f32 	%f262, %f391, %f261;
	cvt.u64.u32 	%rd48, %r2;
	cvt.u64.u32 	%rd49, %r102;
	add.s64 	%rd50, %rd49, %rd48;
	shl.b64 	%rd51, %rd50, 2;
	add.s64 	%rd52, %rd1, %rd51;
	ld.global.f32 	%f263, [%rd52+4];
	sub.f32 	%f264, %f263, %f383;
	fma.rn.f32 	%f265, %f264, 0f3BBB989D, 0f3F000000;
	cvt.sat.f32.f32 	%f266, %f265;
	fma.rm.f32 	%f267, %f266, %f253, %f252;
	add.f32 	%f268, %f267, 0fCB40007F;
	neg.f32 	%f269, %f268;
	fma.rn.f32 	%f270, %f264, 0f3FB8AA3B, %f269;
	fma.rn.f32 	%f271, %f264, 0f32A57060, %f270;
	mov.b32 	%r86, %f267;
	shl.b32 	%r87, %r86, 23;
	mov.b32 	%f272, %r87;
	ex2.approx.ftz.f32 	%f273, %f271;
	mul.f32 	%f274, %f273, %f272;
	st.global.f32 	[%rd52+4], %f274;
	add.f32 	%f391, %f262, %f274;
	add.s32 	%r102, %r102, 2;
$L__BB0_25:
	and.b32  	%r88, %r47, 1;
	setp.eq.b32 	%p18, %r88, 1;
	not.pred 	%p19, %p18;
	@%p19 bra 	$L__BB0_27;
	add.s32 	%r89, %r102, %r2;
	mul.wide.u32 	%rd53, %r89, 4;
	add.s64 	%rd54, %rd1, %rd53;
	ld.global.f32 	%f275, [%rd54];
	sub.f32 	%f276, %f275, %f383;
	fma.rn.f32 	%f277, %f276, 0f3BBB989D, 0f3F000000;
	cvt.sat.f32.f32 	%f278, %f277;
	mov.f32 	%f279, 0f4B400001;
	mov.f32 	%f280, 0f437C0000;
	fma.rm.f32 	%f281, %f278, %f280, %f279;
	add.f32 	%f282, %f281, 0fCB40007F;
	neg.f32 	%f283, %f282;
	fma.rn.f32 	%f284, %f276, 0f3FB8AA3B, %f283;
	fma.rn.f32 	%f285, %f276, 0f32A57060, %f284;
	mov.b32 	%r90, %f281;
	shl.b32 	%r91, %r90, 23;
	mov.b32 	%f286, %r91;
	ex2.approx.ftz.f32 	%f287, %f285;
	mul.f32 	%f288, %f287, %f286;
	st.global.f32 	[%rd54], %f288;
	add.f32 	%f391, %f391, %f288;
$L__BB0_27:
	setp.lt.s32 	%p20, %r47, 1;
	@%p20 bra 	$L__BB0_40;
	and.b32  	%r30, %r47, 15;
	setp.lt.u32 	%p21, %r47, 16;
	mov.b32 	%r107, 0;
	@%p21 bra 	$L__BB0_31;
	and.b32  	%r107, %r47, 2147483632;
	neg.s32 	%r106, %r107;
	mul.wide.u32 	%rd55, %r2, 4;
	add.s64 	%rd56, %rd55, %rd1;
	add.s64 	%rd75, %rd56, 32;
$L__BB0_30:
	.pragma "nounroll";
	ld.global.f32 	%f289, [%rd75+-32];
	div.rn.f32 	%f290, %f289, %f391;
	max.f32 	%f291, %f290, 0f33D6BF95;
	st.global.f32 	[%rd75+-32], %f291;
	ld.global.f32 	%f292, [%rd75+-28];
	div.rn.f32 	%f293, %f292, %f391;
	max.f32 	%f294, %f293, 0f33D6BF95;
	st.global.f32 	[%rd75+-28], %f294;
	ld.global.f32 	%f295, [%rd75+-24];
	div.rn.f32 	%f296, %f295, %f391;
	max.f32 	%f297, %f296, 0f33D6BF95;
	st.global.f32 	[%rd75+-24], %f297;
	ld.global.f32 	%f298, [%rd75+-20];
	div.rn.f32 	%f299, %f298, %f391;
	max.f32 	%f300, %f299, 0f33D6BF95;
	st.global.f32 	[%rd75+-20], %f300;
	ld.global.f32 	%f301, [%rd75+-16];
	div.rn.f32 	%f302, %f301, %f391;
	max.f32 	%f303, %f302, 0f33D6BF95;
	st.global.f32 	[%rd75+-16], %f303;
	ld.global.f32 	%f304, [%rd75+-12];
	div.rn.f32 	%f305, %f304, %f391;
	max.f32 	%f306, %f305, 0f33D6BF95;
	st.global.f32 	[%rd75+-12], %f306;
	ld.global.f32 	%f307, [%rd75+-8];
	div.rn.f32 	%f308, %f307, %f391;
	max.f32 	%f309, %f308, 0f33D6BF95;
	st.global.f32 	[%rd75+-8], %f309;
	ld.global.f32 	%f310, [%rd75+-4];
	div.rn.f32 	%f311, %f310, %f391;
	max.f32 	%f312, %f311, 0f33D6BF95;
	st.global.f32 	[%rd75+-4], %f312;
	ld.global.f32 	%f313, [%rd75];
	div.rn.f32 	%f314, %f313, %f391;
	max.f32 	%f315, %f314, 0f33D6BF95;
	st.global.f32 	[%rd75], %f315;
	ld.global.f32 	%f316, [%rd75+4];
	div.rn.f32 	%f317, %f316, %f391;
	max.f32 	%f318, %f317, 0f33D6BF95;
	st.global.f32 	[%rd75+4], %f318;
	ld.global.f32 	%f319, [%rd75+8];
	div.rn.f32 	%f320, %f319, %f391;
	max.f32 	%f321, %f320, 0f33D6BF95;
	st.global.f32 	[%rd75+8], %f321;
	ld.global.f32 	%f322, [%rd75+12];
	div.rn.f32 	%f323, %f322, %f391;
	max.f32 	%f324, %f323, 0f33D6BF95;
	st.global.f32 	[%rd75+12], %f324;
	ld.global.f32 	%f325, [%rd75+16];
	div.rn.f32 	%f326, %f325, %f391;
	max.f32 	%f327, %f326, 0f33D6BF95;
	st.global.f32 	[%rd75+16], %f327;
	ld.global.f32 	%f328, [%rd75+20];
	div.rn.f32 	%f329, %f328, %f391;
	max.f32 	%f330, %f329, 0f33D6BF95;
	st.global.f32 	[%rd75+20], %f330;
	ld.global.f32 	%f331, [%rd75+24];
	div.rn.f32 	%f332, %f331, %f391;
	max.f32 	%f333, %f332, 0f33D6BF95;
	st.global.f32 	[%rd75+24], %f333;
	ld.global.f32 	%f334, [%rd75+28];
	div.rn.f32 	%f335, %f334, %f391;
	max.f32 	%f336, %f335, 0f33D6BF95;
	st.global.f32 	[%rd75+28], %f336;
	add.s32 	%r106, %r106, 16;
	add.s64 	%rd75, %rd75, 64;
	setp.ne.s32 	%p22, %r106, 0;
	@%p22 bra 	$L__BB0_30;
$L__BB0_31:
	setp.eq.s32 	%p23, %r30, 0;
	@%p23 bra 	$L__BB0_40;
	and.b32  	%r38, %r47, 7;
	setp.lt.u32 	%p24, %r30, 8;
	@%p24 bra 	$L__BB0_34;
	add.s32 	%r93, %r107, %r2;
	mul.wide.u32 	%rd57, %r93, 4;
	add.s64 	%rd58, %rd1, %rd57;
	ld.global.f32 	%f337, [%rd58];
	div.rn.f32 	%f338, %f337, %f391;
	max.f32 	%f339, %f338, 0f33D6BF95;
	st.global.f32 	[%rd58], %f339;
	cvt.u64.u32 	%rd59, %r2;
	cvt.u64.u32 	%rd60, %r107;
	add.s64 	%rd61, %rd60, %rd59;
	shl.b64 	%rd62, %rd61, 2;
	add.s64 	%rd63, %rd1, %rd62;
	ld.global.f32 	%f340, [%rd63+4];
	div.rn.f32 	%f341, %f340, %f391;
	max.f32 	%f342, %f341, 0f33D6BF95;
	st.global.f32 	[%rd63+4], %f342;
	ld.global.f32 	%f343, [%rd63+8];
	div.rn.f32 	%f344, %f343, %f391;
	max.f32 	%f345, %f344, 0f33D6BF95;
	st.global.f32 	[%rd63+8], %f345;
	ld.global.f32 	%f346, [%rd63+12];
	div.rn.f32 	%f347, %f346, %f391;
	max.f32 	%f348, %f347, 0f33D6BF95;
	st.global.f32 	[%rd63+12], %f348;
	ld.global.f32 	%f349, [%rd63+16];
	div.rn.f32 	%f350, %f349, %f391;
	max.f32 	%f351, %f350, 0f33D6BF95;
	st.global.f32 	[%rd63+16], %f351;
	ld.global.f32 	%f352, [%rd63+20];
	div.rn.f32 	%f353, %f352, %f391;
	max.f32 	%f354, %f353, 0f33D6BF95;
	st.global.f32 	[%rd63+20], %f354;
	ld.global.f32 	%f355, [%rd63+24];
	div.rn.f32 	%f356, %f355, %f391;
	max.f32 	%f357, %f356, 0f33D6BF95;
	st.global.f32 	[%rd63+24], %f357;
	ld.global.f32 	%f358, [%rd63+28];
	div.rn.f32 	%f359, %f358, %f391;
	max.f32 	%f360, %f359, 0f33D6BF95;
	st.global.f32 	[%rd63+28], %f360;
	add.s32 	%r107, %r107, 8;
$L__BB0_34:
	setp.eq.s32 	%p25, %r38, 0;
	@%p25 bra 	$L__BB0_40;
	and.b32  	%r41, %r47, 3;
	setp.lt.u32 	%p26, %r38, 4;
	@%p26 bra 	$L__BB0_37;
	add.s32 	%r94, %r107, %r2;
	mul.wide.u32 	%rd64, %r94, 4;
	add.s64 	%rd65, %rd1, %rd64;
	ld.global.f32 	%f361, [%rd65];
	div.rn.f32 	%f362, %f361, %f391;
	max.f32 	%f363, %f362, 0f33D6BF95;
	st.global.f32 	[%rd65], %f363;
	cvt.u64.u32 	%rd66, %r2;
	cvt.u64.u32 	%rd67, %r107;
	add.s64 	%rd68, %rd67, %rd66;
	shl.b64 	%rd69, %rd68, 2;
	add.s64 	%rd70, %rd1, %rd69;
	ld.global.f32 	%f364, [%rd70+4];
	div.rn.f32 	%f365, %f364, %f391;
	max.f32 	%f366, %f365, 0f33D6BF95;
	st.global.f32 	[%rd70+4], %f366;
	ld.global.f32 	%f367, [%rd70+8];
	div.rn.f32 	%f368, %f367, %f391;
	max.f32 	%f369, %f368, 0f33D6BF95;
	st.global.f32 	[%rd70+8], %f369;
	ld.global.f32 	%f370, [%rd70+12];
	div.rn.f32 	%f371, %f370, %f391;
	max.f32 	%f372, %f371, 0f33D6BF95;
	st.global.f32 	[%rd70+12], %f372;
	add.s32 	%r107, %r107, 4;
$L__BB0_37:
	setp.eq.s32 	%p27, %r41, 0;
	@%p27 bra 	$L__BB0_40;
	add.s32 	%r95, %r107, %r2;
	mul.wide.u32 	%rd71, %r95, 4;
	add.s64 	%rd76, %rd1, %rd71;
	neg.s32 	%r110, %r41;
$L__BB0_39:
	.pragma "nounroll";
	ld.global.f32 	%f373, [%rd76];
	div.rn.f32 	%f374, %f373, %f391;
	max.f32 	%f375, %f374, 0f33D6BF95;
	st.global.f32 	[%rd76], %f375;
	add.s64 	%rd76, %rd76, 4;
	add.s32 	%r110, %r110, 1;
	setp.ne.s32 	%p28, %r110, 0;
	@%p28 bra 	$L__BB0_39;
$L__BB0_40:
	ret;

}
	// .globl	_Z24compute_gradients_kernelPfS_S_S_iii
.visible .entry _Z24compute_gradients_kernelPfS_S_S_iii(
	.param .u64 .ptr .align 1 _Z24compute_gradients_kernelPfS_S_S_iii_param_0,
	.param .u64 .ptr .align 1 _Z24compute_gradients_kernelPfS_S_S_iii_param_1,
	.param .u64 .ptr .align 1 _Z24compute_gradients_kernelPfS_S_S_iii_param_2,
	.param .u64 .ptr .align 1 _Z24compute_gradients_kernelPfS_S_S_iii_param_3,
	.param .u32 _Z24compute_gradients_kernelPfS_S_S_iii_param_4,
	.param .u32 _Z24compute_gradients_kernelPfS_S_S_iii_param_5,
	.param .u32 _Z24compute_gradients_kernelPfS_S_S_iii_param_6
)
{
	.reg .pred 	%p<27>;
	.reg .b32 	%r<44>;
	.reg .b32 	%f<98>;
	.reg .b64 	%rd<58>;

	ld.param.u64 	%rd32, [_Z24compute_gradients_kernelPfS_S_S_iii_param_0];
	ld.param.u64 	%rd33, [_Z24compute_gradients_kernelPfS_S_S_iii_param_1];
	ld.param.u64 	%rd31, [_Z24compute_gradients_kernelPfS_S_S_iii_param_3];
	ld.param.u32 	%r21, [_Z24compute_gradients_kernelPfS_S_S_iii_param_4];
	ld.param.u32 	%r22, [_Z24compute_gradients_kernelPfS_S_S_iii_param_5];
	ld.param.u32 	%r23, [_Z24compute_gradients_kernelPfS_S_S_iii_param_6];
	cvta.to.global.u64 	%rd1, %rd33;
	cvta.to.global.u64 	%rd2, %rd32;
	mov.u32 	%r24, %ctaid.x;
	mov.u32 	%r25, %ntid.x;
	mov.u32 	%r26, %tid.x;
	mad.lo.s32 	%r1, %r24, %r25, %r26;
	mul.lo.s32 	%r27, %r23, %r22;
	setp.ge.s32 	%p1, %r1, %r27;
	@%p1 bra 	$L__BB1_45;
	cvta.to.global.u64 	%rd34, %rd31;
	div.s32 	%r2, %r1, %r23;
	mul.lo.s32 	%r28, %r2, %r23;
	sub.s32 	%r3, %r1, %r28;
	setp.ne.s32 	%p2, %r2, 0;
	mul.wide.s32 	%rd35, %r3, 4;
	add.s64 	%rd3, %rd34, %rd35;
	@%p2 bra 	$L__BB1_3;
	mov.b32 	%r29, 0;
	st.global.u32 	[%rd3], %r29;
$L__BB1_3:
	setp.lt.s32 	%p3, %r21, 1;
	mov.f32 	%f97, 0f00000000;
	@%p3 bra 	$L__BB1_44;
	and.b32  	%r4, %r21, 7;
	setp.lt.u32 	%p4, %r21, 8;
	mov.f32 	%f97, 0f00000000;
	mov.b32 	%r42, 0;
	@%p4 bra 	$L__BB1_23;
	and.b32  	%r42, %r21, 2147483640;
	neg.s32 	%r40, %r42;
	shl.b32 	%r7, %r23, 3;
	shl.b32 	%r8, %r22, 3;
	mov.f32 	%f97, 0f00000000;
	mul.wide.s32 	%rd6, %r22, 4;
	mul.wide.s32 	%rd8, %r23, 4;
	mov.u32 	%r38, %r2;
	mov.u32 	%r39, %r3;
$L__BB1_6:
	.pragma "nounroll";
	setp.ne.s32 	%p5, %r2, 0;
	mul.wide.s32 	%rd36, %r38, 4;
	add.s64 	%rd4, %rd2, %rd36;
	ld.global.f32 	%f43, [%rd4];
	mul.wide.s32 	%rd37, %r39, 4;
	add.s64 	%rd5, %rd1, %rd37;
	ld.global.f32 	%f2, [%rd5];
	fma.rn.f32 	%f3, %f43, %f2, %f97;
	@%p5 bra 	$L__BB1_8;
	ld.global.f32 	%f44, [%rd3];
	add.f32 	%f45, %f2, %f44;
	st.global.f32 	[%rd3], %f45;
$L__BB1_8:
	add.s64 	%rd7, %rd4, %rd6;
	ld.global.f32 	%f46, [%rd7];
	add.s64 	%rd9, %rd5, %rd8;
	ld.global.f32 	%f4, [%rd9];
	fma.rn.f32 	%f5, %f46, %f4, %f3;
	@%p5 bra 	$L__BB1_10;
	ld.global.f32 	%f47, [%rd3];
	add.f32 	%f48, %f4, %f47;
	st.global.f32 	[%rd3], %f48;
$L__BB1_10:
	add.s64 	%rd10, %rd7, %rd6;
	ld.global.f32 	%f49, [%rd10];
	add.s64 	%rd11, %rd9, %rd8;
	ld.global.f32 	%f6, [%rd11];
	fma.rn.f32 	%f7, %f49, %f6, %f5;
	@%p5 bra 	$L__BB1_12;
	ld.global.f32 	%f50, [%rd3];
	add.f32 	%f51, %f6, %f50;
	st.global.f32 	[%rd3], %f51;
$L__BB1_12:
	add.s64 	%rd12, %rd10, %rd6;
	ld.global.f32 	%f52, [%rd12];
	add.s64 	%rd13, %rd11, %rd8;
	ld.global.f32 	%f8, [%rd13];
	fma.rn.f32 	%f9, %f52, %f8, %f7;
	@%p5 bra 	$L__BB1_14;
	ld.global.f32 	%f53, [%rd3];
	add.f32 	%f54, %f8, %f53;
	st.global.f32 	[%rd3], %f54;
$L__BB1_14:
	add.s64 	%rd14, %rd12, %rd6;
	ld.global.f32 	%f55, [%rd14];
	add.s64 	%rd15, %rd13, %rd8;
	ld.global.f32 	%f10, [%rd15];
	fma.rn.f32 	%f11, %f55, %f10, %f9;
	@%p5 bra 	$L__BB1_16;
	ld.global.f32 	%f56, [%rd3];
	add.f32 	%f57, %f10, %f56;
	st.global.f32 	[%rd3], %f57;
$L__BB1_16:
	add.s64 	%rd16, %rd14, %rd6;
	ld.global.f32 	%f58, [%rd16];
	add.s64 	%rd17, %rd15, %rd8;
	ld.global.f32 	%f12, [%rd17];
	fma.rn.f32 	%f13, %f58, %f12, %f11;
	@%p5 bra 	$L__BB1_18;
	ld.global.f32 	%f59, [%rd3];
	add.f32 	%f60, %f12, %f59;
	st.global.f32 	[%rd3], %f60;
$L__BB1_18:
	add.s64 	%rd18, %rd16, %rd6;
	ld.global.f32 	%f61, [%rd18];
	add.s64 	%rd19, %rd17, %rd8;
	ld.global.f32 	%f14, [%rd19];
	fma.rn.f32 	%f15, %f61, %f14, %f13;
	@%p5 bra 	$L__BB1_20;
	ld.global.f32 	%f62, [%rd3];
	add.f32 	%f63, %f14, %f62;
	st.global.f32 	[%rd3], %f63;
$L__BB1_20:
	add.s64 	%rd38, %rd18, %rd6;
	ld.global.f32 	%f64, [%rd38];
	add.s64 	%rd39, %rd19, %rd8;
	ld.global.f32 	%f16, [%rd39];
	fma.rn.f32 	%f97, %f64, %f16, %f15;
	@%p5 bra 	$L__BB1_22;
	ld.global.f32 	%f65, [%rd3];
	add.f32 	%f66, %f16, %f65;
	st.global.f32 	[%rd3], %f66;
$L__BB1_22:
	add.s32 	%r40, %r40, 8;
	add.s32 	%r39, %r39, %r7;
	add.s32 	%r38, %r38, %r8;
	setp.ne.s32 	%p13, %r40, 0;
	@%p13 bra 	$L__BB1_6;
$L__BB1_23:
	setp.eq.s32 	%p14, %r4, 0;
	@%p14 bra 	$L__BB1_44;
	and.b32  	%r16, %r21, 3;
	setp.lt.u32 	%p15, %r4, 4;
	@%p15 bra 	$L__BB1_34;
	setp.ne.s32 	%p16, %r2, 0;
	mad.lo.s32 	%r31, %r42, %r22, %r2;
	mul.wide.s32 	%rd40, %r31, 4;
	add.s64 	%rd20, %rd2, %rd40;
	ld.global.f32 	%f68, [%rd20];
	mad.lo.s32 	%r32, %r42, %r23, %r3;
	mul.wide.s32 	%rd41, %r32, 4;
	add.s64 	%rd21, %rd1, %rd41;
	ld.global.f32 	%f20, [%rd21];
	fma.rn.f32 	%f21, %f68, %f20, %f97;
	@%p16 bra 	$L__BB1_27;
	ld.global.f32 	%f69, [%rd3];
	add.f32 	%f70, %f20, %f69;
	st.global.f32 	[%rd3], %f70;
$L__BB1_27:
	setp.ne.s32 	%p17, %r2, 0;
	mul.wide.s32 	%rd22, %r22, 4;
	add.s64 	%rd23, %rd20, %rd22;
	ld.global.f32 	%f71, [%rd23];
	mul.wide.s32 	%rd24, %r23, 4;
	add.s64 	%rd25, %rd21, %rd24;
	ld.global.f32 	%f22, [%rd25];
	fma.rn.f32 	%f23, %f71, %f22, %f21;
	@%p17 bra 	$L__BB1_29;
	ld.global.f32 	%f72, [%rd3];
	add.f32 	%f73, %f22, %f72;
	st.global.f32 	[%rd3], %f73;
$L__BB1_29:
	add.s64 	%rd26, %rd23, %rd22;
	ld.global.f32 	%f74, [%rd26];
	add.s64 	%rd27, %rd25, %rd24;
	ld.global.f32 	%f24, [%rd27];
	fma.rn.f32 	%f25, %f74, %f24, %f23;
	@%p17 bra 	$L__BB1_31;
	ld.global.f32 	%f75, [%rd3];
	add.f32 	%f76, %f24, %f75;
	st.global.f32 	[%rd3], %f76;
$L__BB1_31:
	setp.ne.s32 	%p19, %r2, 0;
	add.s64 	%rd42, %rd26, %rd22;
	ld.global.f32 	%f77, [%rd42];
	add.s64 	%rd43, %rd27, %rd24;
	ld.global.f32 	%f26, [%rd43];
	fma.rn.f32 	%f97, %f77, %f26, %f25;
	@%p19 bra 	$L__BB1_33;
	ld.global.f32 	%f78, [%rd3];
	add.f32 	%f79, %f26, %f78;
	st.global.f32 	[%rd3], %f79;
$L__BB1_33:
	add.s32 	%r42, %r42, 4;
$L__BB1_34:
	setp.eq.s32 	%p20, %r16, 0;
	@%p20 bra 	$L__BB1_44;
	setp.eq.s32 	%p21, %r16, 1;
	@%p21 bra 	$L__BB1_41;
	setp.ne.s32 	%p22, %r2, 0;
	mad.lo.s32 	%r33, %r42, %r22, %r2;
	mul.wide.s32 	%rd44, %r33, 4;
	add.s64 	%rd28, %rd2, %rd44;
	ld.global.f32 	%f81, [%rd28];
	mad.lo.s32 	%r34, %r42, %r23, %r3;
	mul.wide.s32 	%rd45, %r34, 4;
	add.s64 	%rd29, %rd1, %rd45;
	ld.global.f32 	%f30, [%rd29];
	fma.rn.f32 	%f31, %f81, %f30, %f97;
	@%p22 bra 	$L__BB1_38;
	ld.global.f32 	%f82, [%rd3];
	add.f32 	%f83, %f30, %f82;
	st.global.f32 	[%rd3], %f83;
$L__BB1_38:
	setp.ne.s32 	%p23, %r2, 0;
	mul.wide.s32 	%rd46, %r22, 4;
	add.s64 	%rd47, %rd28, %rd46;
	ld.global.f32 	%f84, [%rd47];
	mul.wide.s32 	%rd48, %r23, 4;
	add.s64 	%rd49, %rd29, %rd48;
	ld.global.f32 	%f32, [%rd49];
	fma.rn.f32 	%f97, %f84, %f32, %f31;
	@%p23 bra 	$L__BB1_40;
	ld.global.f32 	%f85, [%rd3];
	add.f32 	%f86, %f32, %f85;
	st.global.f32 	[%rd3], %f86;
$L__BB1_40:
	add.s32 	%r42, %r42, 2;
$L__BB1_41:
	and.b32  	%r35, %r21, 1;
	setp.eq.b32 	%p24, %r35, 1;
	not.pred 	%p25, %p24;
	@%p25 bra 	$L__BB1_44;
	setp.ne.s32 	%p26, %r2, 0;
	mad.lo.s32 	%r36, %r42, %r22, %r2;
	mul.wide.s32 	%rd50, %r36, 4;
	add.s64 	%rd51, %rd2, %rd50;
	ld.global.f32 	%f87, [%rd51];
	mad.lo.s32 	%r37, %r42, %r23, %r3;
	mul.wide.s32 	%rd52, %r37, 4;
	add.s64 	%rd53, %rd1, %rd52;
	ld.global.f32 	%f36, [%rd53];
	fma.rn.f32 	%f97, %f87, %f36, %f97;
	@%p26 bra 	$L__BB1_44;
	ld.global.f32 	%f88, [%rd3];
	add.f32 	%f89, %f36, %f88;
	st.global.f32 	[%rd3], %f89;
$L__BB1_44:
	ld.param.u64 	%rd57, [_Z24compute_gradients_kernelPfS_S_S_iii_param_2];
	cvta.to.global.u64 	%rd54, %rd57;
	mul.wide.s32 	%rd55, %r1, 4;
	add.s64 	%rd56, %rd54, %rd55;
	st.global.f32 	[%rd56], %f97;
$L__BB1_45:
	ret;

}
	// .globl	_Z25compute_delta_relu_kernelPfS_S_S_iii
.visible .entry _Z25compute_delta_relu_kernelPfS_S_S_iii(
	.param .u64 .ptr .align 1 _Z25compute_delta_relu_kernelPfS_S_S_iii_param_0,
	.param .u64 .ptr .align 1 _Z25compute_delta_relu_kernelPfS_S_S_iii_param_1,
	.param .u64 .ptr .align 1 _Z25compute_delta_relu_kernelPfS_S_S_iii_param_2,
	.param .u64 .ptr .align 1 _Z25compute_delta_relu_kernelPfS_S_S_iii_param_3,
	.param .u32 _Z25compute_delta_relu_kernelPfS_S_S_iii_param_4,
	.param .u32 _Z25compute_delta_relu_kernelPfS_S_S_iii_param_5,
	.param .u32 _Z25compute_delta_relu_kernelPfS_S_S_iii_param_6
)
{
	.reg .pred 	%p<12>;
	.reg .b32 	%r<44>;
	.reg .b32 	%f<62>;
	.reg .b64 	%rd<31>;

	ld.param.u64 	%rd8, [_Z25compute_delta_relu_kernelPfS_S_S_iii_param_0];
	ld.param.u64 	%rd9, [_Z25compute_delta_relu_kernelPfS_S_S_iii_param_1];
	ld.param.u64 	%rd6, [_Z25compute_delta_relu_kernelPfS_S_S_iii_param_2];
	ld.param.u64 	%rd7, [_Z25compute_delta_relu_kernelPfS_S_S_iii_param_3];
	ld.param.u32 	%r21, [_Z25compute_delta_relu_kernelPfS_S_S_iii_param_4];
	ld.param.u32 	%r19, [_Z25compute_delta_relu_kernelPfS_S_S_iii_param_5];
	ld.param.u32 	%r20, [_Z25compute_delta_relu_kernelPfS_S_S_iii_param_6];
	cvta.to.global.u64 	%rd1, %rd9;
	cvta.to.global.u64 	%rd2, %rd8;
	mov.u32 	%r22, %ctaid.x;
	mov.u32 	%r23, %ntid.x;
	mov.u32 	%r24, %tid.x;
	mad.lo.s32 	%r1, %r22, %r23, %r24;
	mul.lo.s32 	%r25, %r20, %r21;
	setp.ge.s32 	%p1, %r1, %r25;
	@%p1 bra 	$L__BB2_14;
	cvta.to.global.u64 	%rd10, %rd7;
	mul.wide.s32 	%rd11, %r1, 4;
	add.s64 	%rd3, %rd10, %rd11;
	mov.b32 	%r26, 0;
	st.global.u32 	[%rd3], %r26;
	setp.lt.s32 	%p2, %r19, 1;
	mov.f32 	%f61, 0f00000000;
	@%p2 bra 	$L__BB2_13;
	div.s32 	%r28, %r1, %r20;
	mul.lo.s32 	%r2, %r28, %r19;
	mul.lo.s32 	%r29, %r28, %r20;
	sub.s32 	%r30, %r1, %r29;
	mul.lo.s32 	%r3, %r30, %r19;
	and.b32  	%r4, %r19, 7;
	setp.lt.u32 	%p3, %r19, 8;
	mov.b32 	%r42, 0;
	mov.f32 	%f61, 0f00000000;
	@%p3 bra 	$L__BB2_5;
	and.b32  	%r42, %r19, 2147483640;
	neg.s32 	%r40, %r42;
	add.s64 	%rd4, %rd2, 16;
	add.s64 	%rd5, %rd1, 16;
	mov.f32 	%f61, 0f00000000;
	mov.u32 	%r38, %r3;
	mov.u32 	%r39, %r2;
$L__BB2_4:
	.pragma "nounroll";
	mul.wide.s32 	%rd12, %r39, 4;
	add.s64 	%rd13, %rd4, %rd12;
	mul.wide.s32 	%rd14, %r38, 4;
	add.s64 	%rd15, %rd5, %rd14;
	ld.global.f32 	%f13, [%rd13+-16];
	ld.global.f32 	%f14, [%rd15+-16];
	fma.rn.f32 	%f15, %f13, %f14, %f61;
	st.global.f32 	[%rd3], %f15;
	ld.global.f32 	%f16, [%rd13+-12];
	ld.global.f32 	%f17, [%rd15+-12];
	fma.rn.f32 	%f18, %f16, %f17, %f15;
	st.global.f32 	[%rd3], %f18;
	ld.global.f32 	%f19, [%rd13+-8];
	ld.global.f32 	%f20, [%rd15+-8];
	fma.rn.f32 	%f21, %f19, %f20, %f18;
	st.global.f32 	[%rd3], %f21;
	ld.global.f32 	%f22, [%rd13+-4];
	ld.global.f32 	%f23, [%rd15+-4];
	fma.rn.f32 	%f24, %f22, %f23, %f21;
	st.global.f32 	[%rd3], %f24;
	ld.global.f32 	%f25, [%rd13];
	ld.global.f32 	%f26, [%rd15];
	fma.rn.f32 	%f27, %f25, %f26, %f24;
	st.global.f32 	[%rd3], %f27;
	ld.global.f32 	%f28, [%rd13+4];
	ld.global.f32 	%f29, [%rd15+4];
	fma.rn.f32 	%f30, %f28, %f29, %f27;
	st.global.f32 	[%rd3], %f30;
	ld.global.f32 	%f31, [%rd13+8];
	ld.global.f32 	%f32, [%rd15+8];
	fma.rn.f32 	%f33, %f31, %f32, %f30;
	st.global.f32 	[%rd3], %f33;
	ld.global.f32 	%f34, [%rd13+12];
	ld.global.f32 	%f35, [%rd15+12];
	fma.rn.f32 	%f61, %f34, %f35, %f33;
	st.global.f32 	[%rd3], %f61;
	add.s32 	%r40, %r40, 8;
	add.s32 	%r39, %r39, 8;
	add.s32 	%r38, %r38, 8;
	setp.ne.s32 	%p4, %r40, 0;
	@%p4 bra 	$L__BB2_4;
$L__BB2_5:
	setp.eq.s32 	%p5, %r4, 0;
	@%p5 bra 	$L__BB2_13;
	and.b32  	%r14, %r19, 3;
	setp.lt.u32 	%p6, %r4, 4;
	@%p6 bra 	$L__BB2_8;
	add.s32 	%r31, %r42, %r2;
	mul.wide.s32 	%rd16, %r31, 4;
	add.s64 	%rd17, %rd2, %rd16;
	ld.global.f32 	%f36, [%rd17];
	add.s32 	%r32, %r42, %r3;
	mul.wide.s32 	%rd18, %r32, 4;
	add.s64 	%rd19, %rd1, %rd18;
	ld.global.f32 	%f37, [%rd19];
	fma.rn.f32 	%f38, %f36, %f37, %f61;
	st.global.f32 	[%rd3], %f38;
	ld.global.f32 	%f39, [%rd17+4];
	ld.global.f32 	%f40, [%rd19+4];
	fma.rn.f32 	%f41, %f39, %f40, %f38;
	st.global.f32 	[%rd3], %f41;
	ld.global.f32 	%f42, [%rd17+8];
	ld.global.f32 	%f43, [%rd19+8];
	fma.rn.f32 	%f44, %f42, %f43, %f41;
	st.global.f32 	[%rd3], %f44;
	ld.global.f32 	%f45, [%rd17+12];
	ld.global.f32 	%f46, [%rd19+12];
	fma.rn.f32 	%f61, %f45, %f46, %f44;
	st.global.f32 	[%rd3], %f61;
	add.s32 	%r42, %r42, 4;
$L__BB2_8:
	setp.eq.s32 	%p7, %r14, 0;
	@%p7 bra 	$L__BB2_13;
	setp.eq.s32 	%p8, %r14, 1;
	@%p8 bra 	$L__BB2_11;
	add.s32 	%r33, %r42, %r2;
	mul.wide.s32 	%rd20, %r33, 4;
	add.s64 	%rd21, %rd2, %rd20;
	ld.global.f32 	%f47, [%rd21];
	add.s32 	%r34, %r42, %r3;
	mul.wide.s32 	%rd22, %r34, 4;
	add.s64 	%rd23, %rd1, %rd22;
	ld.global.f32 	%f48, [%rd23];
	fma.rn.f32 	%f49, %f47, %f48, %f61;
	st.global.f32 	[%rd3], %f49;
	ld.global.f32 	%f50, [%rd21+4];
	ld.global.f32 	%f51, [%rd23+4];
	fma.rn.f32 	%f61, %f50, %f51, %f49;
	st.global.f32 	[%rd3], %f61;
	add.s32 	%r42, %r42, 2;
$L__BB2_11:
	and.b32  	%r35, %r19, 1;
	setp.eq.b32 	%p9, %r35, 1;
	not.pred 	%p10, %p9;
	@%p10 bra 	$L__BB2_13;
	add.s32 	%r36, %r42, %r2;
	mul.wide.s32 	%rd24, %r36, 4;
	add.s64 	%rd25, %rd2, %rd24;
	ld.global.f32 	%f52, [%rd25];
	add.s32 	%r37, %r42, %r3;
	mul.wide.s32 	%rd26, %r37, 4;
	add.s64 	%rd27, %rd1, %rd26;
	ld.global.f32 	%f53, [%rd27];
	fma.rn.f32 	%f61, %f52, %f53, %f61;
	st.global.f32 	[%rd3], %f61;
$L__BB2_13:
	cvta.to.global.u64 	%rd28, %rd6;
	add.s64 	%rd30, %rd28, %rd11;
	ld.global.f32 	%f54, [%rd30];
	setp.gt.f32 	%p11, %f54, 0f00000000;
	selp.f32 	%f55, 0f3F800000, 0f00000000, %p11;
	mul.f32 	%f56, %f61, %f55;
	st.global.f32 	[%rd3], %f56;
$L__BB2_14:
	ret;

}
	// .globl	_Z18forwardLayerKernelPfS_S_S_iiib
.visible .entry _Z18forwardLayerKernelPfS_S_S_iiib(
	.param .u64 .ptr .align 1 _Z18forwardLayerKernelPfS_S_S_iiib_param_0,
	.param .u64 .ptr .align 1 _Z18forwardLayerKernelPfS_S_S_iiib_param_1,
	.param .u64 .ptr .align 1 _Z18forwardLayerKernelPfS_S_S_iiib_param_2,
	.param .u64 .ptr .align 1 _Z18forwardLayerKernelPfS_S_S_iiib_param_3,
	.param .u32 _Z18forwardLayerKernelPfS_S_S_iiib_param_4,
	.param .u32 _Z18forwardLayerKernelPfS_S_S_iiib_param_5,
	.param .u32 _Z18forwardLayerKernelPfS_S_S_iiib_param_6,
	.param .u8 _Z18forwardLayerKernelPfS_S_S_iiib_param_7
)
{
	.reg .pred 	%p<12>;
	.reg .b16 	%rs<2>;
	.reg .b32 	%r<43>;
	.reg .b32 	%f<62>;
	.reg .b64 	%rd<44>;

	ld.param.u64 	%rd7, [_Z18forwardLayerKernelPfS_S_S_iiib_param_0];
	ld.param.u64 	%rd8, [_Z18forwardLayerKernelPfS_S_S_iiib_param_1];
	ld.param.u64 	%rd5, [_Z18forwardLayerKernelPfS_S_S_iiib_param_2];
	ld.param.u64 	%rd6, [_Z18forwardLayerKernelPfS_S_S_iiib_param_3];
	ld.param.u32 	%r20, [_Z18forwardLayerKernelPfS_S_S_iiib_param_4];
	ld.param.u32 	%r21, [_Z18forwardLayerKernelPfS_S_S_iiib_param_5];
	ld.param.u32 	%r22, [_Z18forwardLayerKernelPfS_S_S_iiib_param_6];
	ld.param.s8 	%rs1, [_Z18forwardLayerKernelPfS_S_S_iiib_param_7];
	cvta.to.global.u64 	%rd1, %rd8;
	cvta.to.global.u64 	%rd2, %rd7;
	mov.u32 	%r23, %ctaid.x;
	mov.u32 	%r24, %ntid.x;
	mov.u32 	%r25, %tid.x;
	mad.lo.s32 	%r1, %r23, %r24, %r25;
	mul.lo.s32 	%r26, %r22, %r21;
	setp.ge.s32 	%p1, %r1, %r26;
	@%p1 bra 	$L__BB3_15;
	cvta.to.global.u64 	%rd9, %rd6;
	rem.s32 	%r2, %r1, %r21;
	mul.wide.s32 	%rd10, %r1, 4;
	add.s64 	%rd3, %rd9, %rd10;
	mov.b32 	%r27, 0;
	st.global.u32 	[%rd3], %r27;
	setp.lt.s32 	%p2, %r20, 1;
	mov.f32 	%f61, 0f00000000;
	@%p2 bra 	$L__BB3_13;
	div.s32 	%r29, %r1, %r21;
	mul.lo.s32 	%r3, %r29, %r20;
	and.b32  	%r4, %r20, 7;
	setp.lt.u32 	%p3, %r20, 8;
	mov.b32 	%r41, 0;
	mov.f32 	%f61, 0f00000000;
	@%p3 bra 	$L__BB3_5;
	and.b32  	%r41, %r20, 2147483640;
	neg.s32 	%r39, %r41;
	shl.b32 	%r7, %r21, 3;
	add.s64 	%rd4, %rd2, 16;
	mov.f32 	%f61, 0f00000000;
	mul.wide.s32 	%rd15, %r21, 4;
	mov.u32 	%r37, %r3;
	mov.u32 	%r38, %r2;
$L__BB3_4:
	.pragma "nounroll";
	mul.wide.s32 	%rd11, %r37, 4;
	add.s64 	%rd12, %rd4, %rd11;
	ld.global.f32 	%f14, [%rd12+-16];
	mul.wide.s32 	%rd13, %r38, 4;
	add.s64 	%rd14, %rd1, %rd13;
	ld.global.f32 	%f15, [%rd14];
	fma.rn.f32 	%f16, %f14, %f15, %f61;
	st.global.f32 	[%rd3], %f16;
	ld.global.f32 	%f17, [%rd12+-12];
	add.s64 	%rd16, %rd14, %rd15;
	ld.global.f32 	%f18, [%rd16];
	fma.rn.f32 	%f19, %f17, %f18, %f16;
	st.global.f32 	[%rd3], %f19;
	ld.global.f32 	%f20, [%rd12+-8];
	add.s64 	%rd17, %rd16, %rd15;
	ld.global.f32 	%f21, [%rd17];
	fma.rn.f32 	%f22, %f20, %f21, %f19;
	st.global.f32 	[%rd3], %f22;
	ld.global.f32 	%f23, [%rd12+-4];
	add.s64 	%rd18, %rd17, %rd15;
	ld.global.f32 	%f24, [%rd18];
	fma.rn.f32 	%f25, %f23, %f24, %f22;
	st.global.f32 	[%rd3], %f25;
	ld.global.f32 	%f26, [%rd12];
	add.s64 	%rd19, %rd18, %rd15;
	ld.global.f32 	%f27, [%rd19];
	fma.rn.f32 	%f28, %f26, %f27, %f25;
	st.global.f32 	[%rd3], %f28;
	ld.global.f32 	%f29, [%rd12+4];
	add.s64 	%rd20, %rd19, %rd15;
	ld.global.f32 	%f30, [%rd20];
	fma.rn.f32 	%f31, %f29, %f30, %f28;
	st.global.f32 	[%rd3], %f31;
	ld.global.f32 	%f32, [%rd12+8];
	add.s64 	%rd21, %rd20, %rd15;
	ld.global.f32 	%f33, [%rd21];
	fma.rn.f32 	%f34, %f32, %f33, %f31;
	st.global.f32 	[%rd3], %f34;
	ld.global.f32 	%f35, [%rd12+12];
	add.s64 	%rd22, %rd21, %rd15;
	ld.global.f32 	%f36, [%rd22];
	fma.rn.f32 	%f61, %f35, %f36, %f34;
	st.global.f32 	[%rd3], %f61;
	add.s32 	%r39, %r39, 8;
	add.s32 	%r38, %r38, %r7;
	add.s32 	%r37, %r37, 8;
	setp.ne.s32 	%p4, %r39, 0;
	@%p4 bra 	$L__BB3_4;
$L__BB3_5:
	setp.eq.s32 	%p5, %r4, 0;
	@%p5 bra 	$L__BB3_13;
	and.b32  	%r15, %r20, 3;
	setp.lt.u32 	%p6, %r4, 4;
	@%p6 bra 	$L__BB3_8;
	add.s32 	%r30, %r41, %r3;
	mul.wide.s32 	%rd23, %r30, 4;
	add.s64 	%rd24, %rd2, %rd23;
	ld.global.f32 	%f37, [%rd24];
	mad.lo.s32 	%r31, %r41, %r21, %r2;
	mul.wide.s32 	%rd25, %r31, 4;
	add.s64 	%rd26, %rd1, %rd25;
	ld.global.f32 	%f38, [%rd26];
	fma.rn.f32 	%f39, %f37, %f38, %f61;
	st.global.f32 	[%rd3], %f39;
	ld.global.f32 	%f40, [%rd24+4];
	mul.wide.s32 	%rd27, %r21, 4;
	add.s64 	%rd28, %rd26, %rd27;
	ld.global.f32 	%f41, [%rd28];
	fma.rn.f32 	%f42, %f40, %f41, %f39;
	st.global.f32 	[%rd3], %f42;
	ld.global.f32 	%f43, [%rd24+8];
	add.s64 	%rd29, %rd28, %rd27;
	ld.global.f32 	%f44, [%rd29];
	fma.rn.f32 	%f45, %f43, %f44, %f42;
	st.global.f32 	[%rd3], %f45;
	ld.global.f32 	%f46, [%rd24+12];
	add.s64 	%rd30, %rd29, %rd27;
	ld.global.f32 	%f47, [%rd30];
	fma.rn.f32 	%f61, %f46, %f47, %f45;
	st.global.f32 	[%rd3], %f61;
	add.s32 	%r41, %r41, 4;
$L__BB3_8:
	setp.eq.s32 	%p7, %r15, 0;
	@%p7 bra 	$L__BB3_13;
	setp.eq.s32 	%p8, %r15, 1;
	@%p8 bra 	$L__BB3_11;
	add.s32 	%r32, %r41, %r3;
	mul.wide.s32 	%rd31, %r32, 4;
	add.s64 	%rd32, %rd2, %rd31;
	ld.global.f32 	%f48, [%rd32];
	mad.lo.s32 	%r33, %r41, %r21, %r2;
	mul.wide.s32 	%rd33, %r33, 4;
	add.s64 	%rd34, %rd1, %rd33;
	ld.global.f32 	%f49, [%rd34];
	fma.rn.f32 	%f50, %f48, %f49, %f61;
	st.global.f32 	[%rd3], %f50;
	ld.global.f32 	%f51, [%rd32+4];
	mul.wide.s32 	%rd35, %r21, 4;
	add.s64 	%rd36, %rd34, %rd35;
	ld.global.f32 	%f52, [%rd36];
	fma.rn.f32 	%f61, %f51, %f52, %f50;
	st.global.f32 	[%rd3], %f61;
	add.s32 	%r41, %r41, 2;
$L__BB3_11:
	and.b32  	%r34, %r20, 1;
	setp.eq.b32 	%p9, %r34, 1;
	not.pred 	%p10, %p9;
	@%p10 bra 	$L__BB3_13;
	add.s32 	%r35, %r41, %r3;
	mul.wide.s32 	%rd37, %r35, 4;
	add.s64 	%rd38, %rd2, %rd37;
	ld.global.f32 	%f53, [%rd38];
	mad.lo.s32 	%r36, %r41, %r21, %r2;
	mul.wide.s32 	%rd39, %r36, 4;
	add.s64 	%rd40, %rd1, %rd39;
	ld.global.f32 	%f54, [%rd40];
	fma.rn.f32 	%f61, %f53, %f54, %f61;
	st.global.f32 	[%rd3], %f61;
$L__BB3_13:
	cvta.to.global.u64 	%rd41, %rd5;
	mul.wide.s32 	%rd42, %r2, 4;
	add.s64 	%rd43, %rd41, %rd42;
	ld.global.f32 	%f55, [%rd43];
	add.f32 	%f10, %f61, %f55;
	st.global.f32 	[%rd3], %f10;
	setp.eq.s16 	%p11, %rs1, 0;
	@%p11 bra 	$L__BB3_15;
	max.f32 	%f56, %f10, 0f00000000;
	st.global.f32 	[%rd3], %f56;
$L__BB3_15:
	ret;

}
	// .globl	_Z21update_weights_kernelPfS_S_S_ii
.visible .entry _Z21update_weights_kernelPfS_S_S_ii(
	.param .u64 .ptr .align 1 _Z21update_weights_kernelPfS_S_S_ii_param_0,
	.param .u64 .ptr .align 1 _Z21update_weights_kernelPfS_S_S_ii_param_1,
	.param .u64 .ptr .align 1 _Z21update_weights_kernelPfS_S_S_ii_param_2,
	.param .u64 .ptr .align 1 _Z21update_weights_kernelPfS_S_S_ii_param_3,
	.param .u32 _Z21update_weights_kernelPfS_S_S_ii_param_4,
	.param .u32 _Z21update_weights_kernelPfS_S_S_ii_param_5
)
{
	.reg .pred 	%p<3>;
	.reg .b32 	%r<8>;
	.reg .b32 	%f<7>;
	.reg .b64 	%rd<15>;

	ld.param.u64 	%rd1, [_Z21update_weights_kernelPfS_S_S_ii_param_0];
	ld.param.u64 	%rd2, [_Z21update_weights_kernelPfS_S_S_ii_param_1];
	ld.param.u64 	%rd3, [_Z21update_weights_kernelPfS_S_S_ii_param_2];
	ld.param.u64 	%rd4, [_Z21update_weights_kernelPfS_S_S_ii_param_3];
	ld.param.u32 	%r2, [_Z21update_weights_kernelPfS_S_S_ii_param_4];
	ld.param.u32 	%r3, [_Z21update_weights_kernelPfS_S_S_ii_param_5];
	mov.u32 	%r4, %ctaid.x;
	mov.u32 	%r5, %ntid.x;
	mov.u32 	%r6, %tid.x;
	mad.lo.s32 	%r1, %r4, %r5, %r6;
	mul.lo.s32 	%r7, %r3, %r2;
	setp.ge.s32 	%p1, %r1, %r7;
	@%p1 bra 	$L__BB4_2;
	cvta.to.global.u64 	%rd5, %rd2;
	cvta.to.global.u64 	%rd6, %rd1;
	mul.wide.s32 	%rd7, %r1, 4;
	add.s64 	%rd8, %rd5, %rd7;
	ld.global.f32 	%f1, [%rd8];
	add.s64 	%rd9, %rd6, %rd7;
	ld.global.f32 	%f2, [%rd9];
	fma.rn.f32 	%f3, %f1, 0fBC23D70A, %f2;
	st.global.f32 	[%rd9], %f3;
$L__BB4_2:
	setp.ge.s32 	%p2, %r1, %r2;
	@%p2 bra 	$L__BB4_4;
	cvta.to.global.u64 	%rd10, %rd4;
	mul.wide.s32 	%rd11, %r1, 4;
	add.s64 	%rd12, %rd10, %rd11;
	ld.global.f32 	%f4, [%rd12];
	cvta.to.global.u64 	%rd13, %rd3;
	add.s64 	%rd14, %rd13, %rd11;
	ld.global.f32 	%f5, [%rd14];
	fma.rn.f32 	%f6, %f4, 0fBC23D70A, %f5;
	st.global.f32 	[%rd14], %f6;
$L__BB4_4:
	ret;

}


// ===== COMPILED SASS (sm_100) =====

	.target	sm_100

	.elftype	@"ET_EXEC"


//--------------------- .note.nv.tkinfo           --------------------------
	.section	.note.nv.tkinfo,"",@"SHT_NOTE"
	.sectionflags	@"SHF_NOTE_NV_TKINFO"
	.tkinfo
        /*0018*/ 	.word	0x00000002
        /*0030*/ 	.string	""
        /*0030*/ 	.string	"ptxas"
        /*0030*/ 	.string	"Cuda compilation tools, release 13.0, V13.0.88"
        /*0030*/ 	.string	"Build cuda_13.0.r13.0/compiler.36424714_0"
        /*0030*/ 	.string	"-arch sm_100 -m 64 "



//--------------------- .note.nv.cuinfo           --------------------------
	.section	.note.nv.cuinfo,"",@"SHT_NOTE"
	.sectionflags	@"SHF_NOTE_NV_CUINFO"
        /*0018*/ 	.short	0x0002
        /*001a*/ 	.short	0x0064
        /*001c*/ 	.short	0x0082
	.zero		2


//--------------------- .nv.info                  --------------------------
	.section	.nv.info,"",@"SHT_CUDA_INFO"
	.align	4


	//----- nvinfo : EIATTR_REGCOUNT
	.align		4
        /*0000*/ 	.byte	0x04, 0x2f
        /*0002*/ 	.short	(.L_1 - .L_0)
	.align		4
.L_0:
        /*0004*/ 	.word	index@(_Z14softmax_kernelPfii)
        /*0008*/ 	.word	0x0000001f


	//----- nvinfo : EIATTR_FRAME_SIZE
	.align		4
.L_1:
        /*000c*/ 	.byte	0x04, 0x11
        /*000e*/ 	.short	(.L_3 - .L_2)
	.align		4
.L_2:
        /*0010*/ 	.word	index@($__internal_0_$__cuda_sm3x_div_rn_noftz_f32_slowpath)
        /*0014*/ 	.word	0x00000000


	//----- nvinfo : EIATTR_FRAME_SIZE
	.align		4
.L_3:
        /*0018*/ 	.byte	0x04, 0x11
        /*001a*/ 	.short	(.L_5 - .L_4)
	.align		4
.L_4:
        /*001c*/ 	.word	index@(_Z14softmax_kernelPfii)
        /*0020*/ 	.word	0x00000000


	//----- nvinfo : EIATTR_REGCOUNT
	.align		4
.L_5:
        /*0024*/ 	.byte	0x04, 0x2f
        /*0026*/ 	.short	(.L_7 - .L_6)
	.align		4
.L_6:
        /*0028*/ 	.word	index@(_Z24compute_gradients_kernelPfS_S_S_iii)
        /*002c*/ 	.word	0x00000020


	//----- nvinfo : EIATTR_FRAME_SIZE
	.align		4
.L_7:
        /*0030*/ 	.byte	0x04, 0x11
        /*0032*/ 	.short	(.L_9 - .L_8)
	.align		4
.L_8:
        /*0034*/ 	.word	index@(_Z24compute_gradients_kernelPfS_S_S_iii)
        /*0038*/ 	.word	0x00000000


	//----- nvinfo : EIATTR_REGCOUNT
	.align		4
.L_9:
        /*003c*/ 	.byte	0x04, 0x2f
        /*003e*/ 	.short	(.L_11 - .L_10)
	.align		4
.L_10:
        /*0040*/ 	.word	index@(_Z25compute_delta_relu_kernelPfS_S_S_iii)
        /*0044*/ 	.word	0x00000017


	//----- nvinfo : EIATTR_FRAME_SIZE
	.align		4
.L_11:
        /*0048*/ 	.byte	0x04, 0x11
        /*004a*/ 	.short	(.L_13 - .L_12)
	.align		4
.L_12:
        /*004c*/ 	.word	index@(_Z25compute_delta_relu_kernelPfS_S_S_iii)
        /*0050*/ 	.word	0x00000000


	//----- nvinfo : EIATTR_REGCOUNT
	.align		4
.L_13:
        /*0054*/ 	.byte	0x04, 0x2f
        /*0056*/ 	.short	(.L_15 - .L_14)
	.align		4
.L_14:
        /*0058*/ 	.word	index@(_Z18forwardLayerKernelPfS_S_S_iiib)
        /*005c*/ 	.word	0x0000001c


	//----- nvinfo : EIATTR_FRAME_SIZE
	.align		4
.L_15:
        /*0060*/ 	.byte	0x04, 0x11
        /*0062*/ 	.short	(.L_17 - .L_16)
	.align		4
.L_16:
        /*0064*/ 	.word	index@(_Z18forwardLayerKernelPfS_S_S_iiib)
        /*0068*/ 	.word	0x00000000


	//----- nvinfo : EIATTR_REGCOUNT
	.align		4
.L_17:
        /*006c*/ 	.byte	0x04, 0x2f
        /*006e*/ 	.short	(.L_19 - .L_18)
	.align		4
.L_18:
        /*0070*/ 	.word	index@(_Z21update_weights_kernelPfS_S_S_ii)
        /*0074*/ 	.word	0x0000000c


	//----- nvinfo : EIATTR_FRAME_SIZE
	.align		4
.L_19:
        /*0078*/ 	.byte	0x04, 0x11
        /*007a*/ 	.short	(.L_21 - .L_20)
	.align		4
.L_20:
        /*007c*/ 	.word	index@(_Z21update_weights_kernelPfS_S_S_ii)
        /*0080*/ 	.word	0x00000000


	//----- nvinfo : EIATTR_MIN_STACK_SIZE
	.align		4
.L_21:
        /*0084*/ 	.byte	0x04, 0x12
        /*0086*/ 	.short	(.L_23 - .L_22)
	.align		4
.L_22:
        /*0088*/ 	.word	index@(_Z21update_weights_kernelPfS_S_S_ii)
        /*008c*/ 	.word	0x00000000


	//----- nvinfo : EIATTR_MIN_STACK_SIZE
	.align		4
.L_23:
        /*0090*/ 	.byte	0x04, 0x12
        /*0092*/ 	.short	(.L_25 - .L_24)
	.align		4
.L_24:
        /*0094*/ 	.word	index@(_Z18forwardLayerKernelPfS_S_S_iiib)
        /*0098*/ 	.word	0x00000000


	//----- nvinfo : EIATTR_MIN_STACK_SIZE
	.align		4
.L_25:
        /*009c*/ 	.byte	0x04, 0x12
        /*009e*/ 	.short	(.L_27 - .L_26)
	.align		4
.L_26:
        /*00a0*/ 	.word	index@(_Z25compute_delta_relu_kernelPfS_S_S_iii)
        /*00a4*/ 	.word	0x00000000


	//----- nvinfo : EIATTR_MIN_STACK_SIZE
	.align		4
.L_27:
        /*00a8*/ 	.byte	0x04, 0x12
        /*00aa*/ 	.short	(.L_29 - .L_28)
	.align		4
.L_28:
        /*00ac*/ 	.word	index@(_Z24compute_gradients_kernelPfS_S_S_iii)
        /*00b0*/ 	.word	0x00000000


	//----- nvinfo : EIATTR_MIN_STACK_SIZE
	.align		4
.L_29:
        /*00b4*/ 	.byte	0x04, 0x12
        /*00b6*/ 	.short	(.L_31 - .L_30)
	.align		4
.L_30:
        /*00b8*/ 	.word	index@(_Z14softmax_kernelPfii)
        /*00bc*/ 	.word	0x00000000
.L_31:


//--------------------- .nv.compat                --------------------------
	.section	.nv.compat,"",@"SHT_CUDA_COMPAT_INFO"
	.align	4
        /*0000*/ 	.byte	0x02, 0x09, 0x00, 0x00, 0x02, 0x02, 0x01, 0x00, 0x02, 0x05, 0x05, 0x00, 0x03, 0x07, 0x01, 0x01
        /*0010*/ 	.byte	0x02, 0x03, 0x00, 0x00, 0x02, 0x06, 0x01, 0x00, 0x04, 0x0b, 0x08, 0x00, 0x01, 0x00, 0x00, 0x00
        /*0020*/ 	.byte	0x00, 0x00, 0x00, 0x00


//--------------------- .nv.info._Z21update_weights_kernelPfS_S_S_ii --------------------------
	.section	.nv.info._Z21update_weights_kernelPfS_S_S_ii,"",@"SHT_CUDA_INFO"
	.sectionflags	@""
	.align	4


	//----- nvinfo : EIATTR_CUDA_API_VERSION
	.align		4
        /*0000*/ 	.byte	0x04, 0x37
        /*0002*/ 	.short	(.L_33 - .L_32)
.L_32:
        /*0004*/ 	.word	0x00000082


	//----- nvinfo : EIATTR_KPARAM_INFO
	.align		4
.L_33:
        /*0008*/ 	.byte	0x04, 0x17
        /*000a*/ 	.short	(.L_35 - .L_34)
.L_34:
        /*000c*/ 	.word	0x00000000
        /*0010*/ 	.short	0x0005
        /*0012*/ 	.short	0x0024
        /*0014*/ 	.byte	0x00, 0xf0, 0x11, 0x00


	//----- nvinfo : EIATTR_KPARAM_INFO
	.align		4
.L_35:
        /*0018*/ 	.byte	0x04, 0x17
        /*001a*/ 	.short	(.L_37 - .L_36)
.L_36:
        /*001c*/ 	.word	0x00000000
        /*0020*/ 	.short	0x0004
        /*0022*/ 	.short	0x0020
        /*0024*/ 	.byte	0x00, 0xf0, 0x11, 0x00


	//----- nvinfo : EIATTR_KPARAM_INFO
	.align		4
.L_37:
        /*0028*/ 	.byte	0x04, 0x17
        /*002a*/ 	.short	(.L_39 - .L_38)
.L_38:
        /*002c*/ 	.word	0x00000000
        /*0030*/ 	.short	0x0003
        /*0032*/ 	.short	0x0018
        /*0034*/ 	.byte	0x00, 0xf5, 0x21, 0x00


	//----- nvinfo : EIATTR_KPARAM_INFO
	.align		4
.L_39:
        /*0038*/ 	.byte	0x04, 0x17
        /*003a*/ 	.short	(.L_41 - .L_40)
.L_40:
        /*003c*/ 	.word	0x00000000
        /*0040*/ 	.short	0x0002
        /*0042*/ 	.short	0x0010
        /*0044*/ 	.byte	0x00, 0xf5, 0x21, 0x00


	//----- nvinfo : EIATTR_KPARAM_INFO
	.align		4
.L_41:
        /*0048*/ 	.byte	0x04, 0x17
        /*004a*/ 	.short	(.L_43 - .L_42)
.L_42:
        /*004c*/ 	.word	0x00000000
        /*0050*/ 	.short	0x0001
        /*0052*/ 	.short	0x0008
        /*0054*/ 	.byte	0x00, 0xf5, 0x21, 0x00


	//----- nvinfo : EIATTR_KPARAM_INFO
	.align		4
.L_43:
        /*0058*/ 	.byte	0x04, 0x17
        /*005a*/ 	.short	(.L_45 - .L_44)
.L_44:
        /*005c*/ 	.word	0x00000000
        /*0060*/ 	.short	0x0000
        /*0062*/ 	.short	0x0000
        /*0064*/ 	.byte	0x00, 0xf5, 0x21, 0x00


	//----- nvinfo : EIATTR_SPARSE_MMA_MASK
	.align		4
.L_45:
        /*0068*/ 	.byte	0x03, 0x50
        /*006a*/ 	.short	0x0000


	//----- nvinfo : EIATTR_MAXREG_COUNT
	.align		4
        /*006c*/ 	.byte	0x03, 0x1b
        /*006e*/ 	.short	0x00ff


	//----- nvinfo : EIATTR_MERCURY_ISA_VERSION
	.align		4
        /*0070*/ 	.byte	0x03, 0x5f
        /*0072*/ 	.short	0x0101


	//----- nvinfo : EIATTR_VRC_CTA_INIT_COUNT
	.align		4
        /*0074*/ 	.byte	0x02, 0x4a
	.zero		1
	.zero		1


	//----- nvinfo : EIATTR_EXIT_INSTR_OFFSETS
	.align		4
        /*0078*/ 	.byte	0x04, 0x1c
        /*007a*/ 	.short	(.L_47 - .L_46)


	//   ....[0]....
.L_46:
        /*007c*/ 	.word	0x00000150


	//   ....[1]....
        /*0080*/ 	.word	0x000001e0


	//----- nvinfo : EIATTR_CRS_STACK_SIZE
	.align		4
.L_47:
        /*0084*/ 	.byte	0x04, 0x1e
        /*0086*/ 	.short	(.L_49 - .L_48)
.L_48:
        /*0088*/ 	.word	0x00000000


	//----- nvinfo : EIATTR_CBANK_PARAM_SIZE
	.align		4
.L_49:
        /*008c*/ 	.byte	0x03, 0x19
        /*008e*/ 	.short	0x0028


	//----- nvinfo : EIATTR_PARAM_CBANK
	.align		4
        /*0090*/ 	.byte	0x04, 0x0a
        /*0092*/ 	.short	(.L_51 - .L_50)
	.align		4
.L_50:
        /*0094*/ 	.word	index@(.nv.constant0._Z21update_weights_kernelPfS_S_S_ii)
        /*0098*/ 	.short	0x0380
        /*009a*/ 	.short	0x0028


	//----- nvinfo : EIATTR_SW_WAR
	.align		4
.L_51:
        /*009c*/ 	.byte	0x04, 0x36
        /*009e*/ 	.short	(.L_53 - .L_52)
.L_52:
        /*00a0*/ 	.word	0x00000008
.L_53:


//--------------------- .nv.info._Z18forwardLayerKernelPfS_S_S_iiib --------------------------
	.section	.nv.info._Z18forwardLayerKernelPfS_S_S_iiib,"",@"SHT_CUDA_INFO"
	.sectionflags	@""
	.align	4


	//----- nvinfo : EIATTR_CUDA_API_VERSION
	.align		4
        /*0000*/ 	.byte	0x04, 0x37
        /*0002*/ 	.short	(.L_55 - .L_54)
.L_54:
        /*0004*/ 	.word	0x00000082


	//----- nvinfo : EIATTR_KPARAM_INFO
	.align		4
.L_55:
        /*0008*/ 	.byte	0x04, 0x17
        /*000a*/ 	.short	(.L_57 - .L_56)
.L_56:
        /*000c*/ 	.word	0x00000000
        /*0010*/ 	.short	0x0007
        /*0012*/ 	.short	0x002c
        /*0014*/ 	.byte	0x00, 0xf0, 0x05, 0x00


	//----- nvinfo : EIATTR_KPARAM_INFO
	.align		4
.L_57:
        /*0018*/ 	.byte	0x04, 0x17
        /*001a*/ 	.short	(.L_59 - .L_58)
.L_58:
        /*001c*/ 	.word	0x00000000
        /*0020*/ 	.short	0x0006
        /*0022*/ 	.short	0x0028
        /*0024*/ 	.byte	0x00, 0xf0, 0x11, 0x00


	//----- nvinfo : EIATTR_KPARAM_INFO
	.align		4
.L_59:
        /*0028*/ 	.byte	0x04, 0x17
        /*002a*/ 	.short	(.L_61 - .L_60)
.L_60:
        /*002c*/ 	.word	0x00000000
        /*0030*/ 	.short	0x0005
        /*0032*/ 	.short	0x0024
        /*0034*/ 	.byte	0x00, 0xf0, 0x11, 0x00


	//----- nvinfo : EIATTR_KPARAM_INFO
	.align		4
.L_61:
        /*0038*/ 	.byte	0x04, 0x17
        /*003a*/ 	.short	(.L_63 - .L_62)
.L_62:
        /*003c*/ 	.word	0x00000000
        /*0040*/ 	.short	0x0004
        /*0042*/ 	.short	0x0020
        /*0044*/ 	.byte	0x00, 0xf0, 0x11, 0x00


	//----- nvinfo : EIATTR_KPARAM_INFO
	.align		4
.L_63:
        /*0048*/ 	.byte	0x04, 0x17
        /*004a*/ 	.short	(.L_65 - .L_64)
.L_64:
        /*004c*/ 	.word	0x00000000
        /*0050*/ 	.short	0x0003
        /*0052*/ 	.short	0x0018
        /*0054*/ 	.byte	0x00, 0xf5, 0x21, 0x00


	//----- nvinfo : EIATTR_KPARAM_INFO
	.align		4
.L_65:
        /*0058*/ 	.byte	0x04, 0x17
        /*005a*/ 	.short	(.L_67 - .L_66)
.L_66:
        /*005c*/ 	.word	0x00000000
        /*0060*/ 	.short	0x0002
        /*0062*/ 	.short	0x0010
        /*0064*/ 	.byte	0x00, 0xf5, 0x21, 0x00


	//----- nvinfo : EIATTR_KPARAM_INFO
	.align		4
.L_67:
        /*0068*/ 	.byte	0x04, 0x17
        /*006a*/ 	.short	(.L_69 - .L_68)
.L_68:
        /*006c*/ 	.word	0x00000000
        /*0070*/ 	.short	0x0001
        /*0072*/ 	.short	0x0008
        /*0074*/ 	.byte	0x00, 0xf5, 0x21, 0x00


	//----- nvinfo : EIATTR_KPARAM_INFO
	.align		4
.L_69:
        /*0078*/ 	.byte	0x04, 0x17
        /*007a*/ 	.short	(.L_71 - .L_70)
.L_70:
        /*007c*/ 	.word	0x00000000
        /*0080*/ 	.short	0x0000
        /*0082*/ 	.short	0x0000
        /*0084*/ 	.byte	0x00, 0xf5, 0x21, 0x00


	//----- nvinfo : EIATTR_SPARSE_MMA_MASK
	.align		4
.L_71:
        /*0088*/ 	.byte	0x03, 0x50
        /*008a*/ 	.short	0x0000


	//----- nvinfo : EIATTR_MAXREG_COUNT
	.align		4
        /*008c*/ 	.byte	0x03, 0x1b
        /*008e*/ 	.short	0x00ff


	//----- nvinfo : EIATTR_MERCURY_ISA_VERSION
	.align		4
        /*0090*/ 	.byte	0x03, 0x5f
        /*0092*/ 	.short	0x0101


	//----- nvinfo : EIATTR_VRC_CTA_INIT_COUNT
	.align		4
        /*0094*/ 	.byte	0x02, 0x4a
	.zero		1
	.zero		1


	//----- nvinfo : EIATTR_EXIT_INSTR_OFFSETS
	.align		4
        /*0098*/ 	.byte	0x04, 0x1c
        /*009a*/ 	.short	(.L_73 - .L_72)


	//   ....[0]....
.L_72:
        /*009c*/ 	.word	0x00000090


	//   ....[1]....
        /*00a0*/ 	.word	0x00000b50


	//   ....[2]....
        /*00a4*/ 	.word	0x00000b80


	//----- nvinfo : EIATTR_CBANK_PARAM_SIZE
	.align		4
.L_73:
        /*00a8*/ 	.byte	0x03, 0x19
        /*00aa*/ 	.short	0x002d


	//----- nvinfo : EIATTR_PARAM_CBANK
	.align		4
        /*00ac*/ 	.byte	0x04, 0x0a
        /*00ae*/ 	.short	(.L_75 - .L_74)
	.align		4
.L_74:
        /*00b0*/ 	.word	index@(.nv.constant0._Z18forwardLayerKernelPfS_S_S_iiib)
        /*00b4*/ 	.short	0x0380
        /*00b6*/ 	.short	0x002d


	//----- nvinfo : EIATTR_SW_WAR
	.align		4
.L_75:
        /*00b8*/ 	.byte	0x04, 0x36
        /*00ba*/ 	.short	(.L_77 - .L_76)
.L_76:
        /*00bc*/ 	.word	0x00000008
.L_77:


//--------------------- .nv.info._Z25compute_delta_relu_kernelPfS_S_S_iii --------------------------
	.section	.nv.info._Z25compute_delta_relu_kernelPfS_S_S_iii,"",@"SHT_CUDA_INFO"
	.sectionflags	@""
	.align	4


	//----- nvinfo : EIATTR_CUDA_API_VERSION
	.align		4
        /*0000*/ 	.byte	0x04, 0x37
        /*0002*/ 	.short	(.L_79 - .L_78)
.L_78:
        /*0004*/ 	.word	0x00000082


	//----- nvinfo : EIATTR_KPARAM_INFO
	.align		4
.L_79:
        /*0008*/ 	.byte	0x04, 0x17
        /*000a*/ 	.short	(.L_81 - .L_80)
.L_80:
        /*000c*/ 	.word	0x00000000
        /*0010*/ 	.short	0x0006
        /*0012*/ 	.short	0x0028
        /*0014*/ 	.byte	0x00, 0xf0, 0x11, 0x00


	//----- nvinfo : EIATTR_KPARAM_INFO
	.align		4
.L_81:
        /*0018*/ 	.byte	0x04, 0x17
        /*001a*/ 	.short	(.L_83 - .L_82)
.L_82:
        /*001c*/ 	.word	0x00000000
        /*0020*/ 	.short	0x0005
        /*0022*/ 	.short	0x0024
        /*0024*/ 	.byte	0x00, 0xf0, 0x11, 0x00


	//----- nvinfo : EIATTR_KPARAM_INFO
	.align		4
.L_83:
        /*0028*/ 	.byte	0x04, 0x17
        /*002a*/ 	.short	(.L_85 - .L_84)
.L_84:
        /*002c*/ 	.word	0x00000000
        /*0030*/ 	.short	0x0004
        /*0032*/ 	.short	0x0020
        /*0034*/ 	.byte	0x00, 0xf0, 0x11, 0x00


	//----- nvinfo : EIATTR_KPARAM_INFO
	.align		4
.L_85:
        /*0038*/ 	.byte	0x04, 0x17
        /*003a*/ 	.short	(.L_87 - .L_86)
.L_86:
        /*003c*/ 	.word	0x00000000
        /*0040*/ 	.short	0x0003
        /*0042*/ 	.short	0x0018
        /*0044*/ 	.byte	0x00, 0xf5, 0x21, 0x00


	//----- nvinfo : EIATTR_KPARAM_INFO
	.align		4
.L_87:
        /*0048*/ 	.byte	0x04, 0x17
        /*004a*/ 	.short	(.L_89 - .L_88)
.L_88:
        /*004c*/ 	.word	0x00000000
        /*0050*/ 	.short	0x0002
        /*0052*/ 	.short	0x0010
        /*0054*/ 	.byte	0x00, 0xf5, 0x21, 0x00


	//----- nvinfo : EIATTR_KPARAM_INFO
	.align		4
.L_89:
        /*0058*/ 	.byte	0x04, 0x17
        /*005a*/ 	.short	(.L_91 - .L_90)
.L_90:
        /*005c*/ 	.word	0x00000000
        /*0060*/ 	.short	0x0001
        /*0062*/ 	.short	0x0008
        /*0064*/ 	.byte	0x00, 0xf5, 0x21, 0x00


	//----- nvinfo : EIATTR_KPARAM_INFO
	.align		4
.L_91:
        /*0068*/ 	.byte	0x04, 0x17
        /*006a*/ 	.short	(.L_93 - .L_92)
.L_92:
        /*006c*/ 	.word	0x00000000
        /*0070*/ 	.short	0x0000
        /*0072*/ 	.short	0x0000
        /*0074*/ 	.byte	0x00, 0xf5, 0x21, 0x00


	//----- nvinfo : EIATTR_SPARSE_MMA_MASK
	.align		4
.L_93:
        /*0078*/ 	.byte	0x03, 0x50
        /*007a*/ 	.short	0x0000


	//----- nvinfo : EIATTR_MAXREG_COUNT
	.align		4
        /*007c*/ 	.byte	0x03, 0x1b
        /*007e*/ 	.short	0x00ff


	//----- nvinfo : EIATTR_MERCURY_ISA_VERSION
	.align		4
        /*0080*/ 	.byte	0x03, 0x5f
        /*0082*/ 	.short	0x0101


	//----- nvinfo : EIATTR_VRC_CTA_INIT_COUNT
	.align		4
        /*0084*/ 	.byte	0x02, 0x4a
	.zero		1
	.zero		1


	//----- nvinfo : EIATTR_EXIT_INSTR_OFFSETS
	.align		4
        /*0088*/ 	.byte	0x04, 0x1c
        /*008a*/ 	.short	(.L_95 - .L_94)


	//   ....[0]....
.L_94:
        /*008c*/ 	.word	0x00000090


	//   ....[1]....
        /*0090*/ 	.word	0x00000a70


	//----- nvinfo : EIATTR_CBANK_PARAM_SIZE
	.align		4
.L_95:
        /*0094*/ 	.byte	0x03, 0x19
        /*0096*/ 	.short	0x002c


	//----- nvinfo : EIATTR_PARAM_CBANK
	.align		4
        /*0098*/ 	.byte	0x04, 0x0a
        /*009a*/ 	.short	(.L_97 - .L_96)
	.align		4
.L_96:
        /*009c*/ 	.word	index@(.nv.constant0._Z25compute_delta_relu_kernelPfS_S_S_iii)
        /*00a0*/ 	.short	0x0380
        /*00a2*/ 	.short	0x002c


	//----- nvinfo : EIATTR_SW_WAR
	.align		4
.L_97:
        /*00a4*/ 	.byte	0x04, 0x36
        /*00a6*/ 	.short	(.L_99 - .L_98)
.L_98:
        /*00a8*/ 	.word	0x00000008
.L_99:


//--------------------- .nv.info._Z24compute_gradients_kernelPfS_S_S_iii --------------------------
	.section	.nv.info._Z24compute_gradients_kernelPfS_S_S_iii,"",@"SHT_CUDA_INFO"
	.sectionflags	@""
	.align	4


	//----- nvinfo : EIATTR_CUDA_API_VERSION
	.align		4
        /*0000*/ 	.byte	0x04, 0x37
        /*0002*/ 	.short	(.L_101 - .L_100)
.L_100:
        /*0004*/ 	.word	0x00000082


	//----- nvinfo : EIATTR_KPARAM_INFO
	.align		4
.L_101:
        /*0008*/ 	.byte	0x04, 0x17
        /*000a*/ 	.short	(.L_103 - .L_102)
.L_102:
        /*000c*/ 	.word	0x00000000
        /*0010*/ 	.short	0x0006
        /*0012*/ 	.short	0x0028
        /*0014*/ 	.byte	0x00, 0xf0, 0x11, 0x00


	//----- nvinfo : EIATTR_KPARAM_INFO
	.align		4
.L_103:
        /*0018*/ 	.byte	0x04, 0x17
        /*001a*/ 	.short	(.L_105 - .L_104)
.L_104:
        /*001c*/ 	.word	0x00000000
        /*0020*/ 	.short	0x0005
        /*0022*/ 	.short	0x0024
        /*0024*/ 	.byte	0x00, 0xf0, 0x11, 0x00


	//----- nvinfo : EIATTR_KPARAM_INFO
	.align		4
.L_105:
        /*0028*/ 	.byte	0x04, 0x17
        /*002a*/ 	.short	(.L_107 - .L_106)
.L_106:
        /*002c*/ 	.word	0x00000000
        /*0030*/ 	.short	0x0004
        /*0032*/ 	.short	0x0020
        /*0034*/ 	.byte	0x00, 0xf0, 0x11, 0x00


	//----- nvinfo : EIATTR_KPARAM_INFO
	.align		4
.L_107:
        /*0038*/ 	.byte	0x04, 0x17
        /*003a*/ 	.short	(.L_109 - .L_108)
.L_108:
        /*003c*/ 	.word	0x00000000
        /*0040*/ 	.short	0x0003
        /*0042*/ 	.short	0x0018
        /*0044*/ 	.byte	0x00, 0xf5, 0x21, 0x00


	//----- nvinfo : EIATTR_KPARAM_INFO
	.align		4
.L_109:
        /*0048*/ 	.byte	0x04, 0x17
        /*004a*/ 	.short	(.L_111 - .L_110)
.L_110:
        /*004c*/ 	.word	0x00000000
        /*0050*/ 	.short	0x0002
        /*0052*/ 	.short	0x0010
        /*0054*/ 	.byte	0x00, 0xf5, 0x21, 0x00


	//----- nvinfo : EIATTR_KPARAM_INFO
	.align		4
.L_111:
        /*0058*/ 	.byte	0x04, 0x17
        /*005a*/ 	.short	(.L_113 - .L_112)
.L_112:
        /*005c*/ 	.word	0x00000000
        /*0060*/ 	.short	0x0001
        /*0062*/ 	.short	0x0008
        /*0064*/ 	.byte	0x00, 0xf5, 0x21, 0x00


	//----- nvinfo : EIATTR_KPARAM_INFO
	.align		4
.L_113:
        /*0068*/ 	.byte	0x04, 0x17
        /*006a*/ 	.short	(.L_115 - .L_114)
.L_114:
        /*006c*/ 	.word	0x00000000
        /*0070*/ 	.short	0x0000
        /*0072*/ 	.short	0x0000
        /*0074*/ 	.byte	0x00, 0xf5, 0x21, 0x00


	//----- nvinfo : EIATTR_SPARSE_MMA_MASK
	.align		4
.L_115:
        /*0078*/ 	.byte	0x03, 0x50
        /*007a*/ 	.short	0x0000


	//----- nvinfo : EIATTR_MAXREG_COUNT
	.align		4
        /*007c*/ 	.byte	0x03, 0x1b
        /*007e*/ 	.short	0x00ff


	//----- nvinfo : EIATTR_MERCURY_ISA_VERSION
	.align		4
        /*0080*/ 	.byte	0x03, 0x5f
        /*0082*/ 	.short	0x0101


	//----- nvinfo : EIATTR_VRC_CTA_INIT_COUNT
	.align		4
        /*0084*/ 	.byte	0x02, 0x4a
	.zero		1
	.zero		1


	//----- nvinfo : EIATTR_EXIT_INSTR_OFFSETS
	.align		4
        /*0088*/ 	.byte	0x04, 0x1c
        /*008a*/ 	.short	(.L_117 - .L_116)


	//   ....[0]....
.L_116:
        /*008c*/ 	.word	0x000000b0


	//   ....[1]....
        /*0090*/ 	.word	0x00000da0


	//----- nvinfo : EIATTR_CBANK_PARAM_SIZE
	.align		4
.L_117:
        /*0094*/ 	.byte	0x03, 0x19
        /*0096*/ 	.short	0x002c


	//----- nvinfo : EIATTR_PARAM_CBANK
	.align		4
        /*0098*/ 	.byte	0x04, 0x0a
        /*009a*/ 	.short	(.L_119 - .L_118)
	.align		4
.L_118:
        /*009c*/ 	.word	index@(.nv.constant0._Z24compute_gradients_kernelPfS_S_S_iii)
        /*00a0*/ 	.short	0x0380
        /*00a2*/ 	.short	0x002c


	//----- nvinfo : EIATTR_SW_WAR
	.align		4
.L_119:
        /*00a4*/ 	.byte	0x04, 0x36
        /*00a6*/ 	.short	(.L_121 - .L_120)
.L_120:
        /*00a8*/ 	.word	0x00000008
.L_121:


//--------------------- .nv.info._Z14softmax_kernelPfii --------------------------
	.section	.nv.info._Z14softmax_kernelPfii,"",@"SHT_CUDA_INFO"
	.sectionflags	@""
	.align	4


	//----- nvinfo : EIATTR_CUDA_API_VERSION
	.align		4
        /*0000*/ 	.byte	0x04, 0x37
        /*0002*/ 	.short	(.L_123 - .L_122)
.L_122:
        /*0004*/ 	.word	0x00000082


	//----- nvinfo : EIATTR_KPARAM_INFO
	.align		4
.L_123:
        /*0008*/ 	.byte	0x04, 0x17
        /*000a*/ 	.short	(.L_125 - .L_124)
.L_124:
        /*000c*/ 	.word	0x00000000
        /*0010*/ 	.short	0x0002
        /*0012*/ 	.short	0x000c
        /*0014*/ 	.byte	0x00, 0xf0, 0x11, 0x00


	//----- nvinfo : EIATTR_KPARAM_INFO
	.align		4
.L_125:
        /*0018*/ 	.byte	0x04, 0x17
        /*001a*/ 	.short	(.L_127 - .L_126)
.L_126:
        /*001c*/ 	.word	0x00000000
        /*0020*/ 	.short	0x0001
        /*0022*/ 	.short	0x0008
        /*0024*/ 	.byte	0x00, 0xf0, 0x11, 0x00


	//----- nvinfo : EIATTR_KPARAM_INFO
	.align		4
.L_127:
        /*0028*/ 	.byte	0x04, 0x17
        /*002a*/ 	.short	(.L_129 - .L_128)
.L_128:
        /*002c*/ 	.word	0x00000000
        /*0030*/ 	.short	0x0000
        /*0032*/ 	.short	0x0000
        /*0034*/ 	.byte	0x00, 0xf5, 0x21, 0x00


	//----- nvinfo : EIATTR_SPARSE_MMA_MASK
	.align		4
.L_129:
        /*0038*/ 	.byte	0x03, 0x50
        /*003a*/ 	.short	0x0000


	//----- nvinfo : EIATTR_MAXREG_COUNT
	.align		4
        /*003c*/ 	.byte	0x03, 0x1b
        /*003e*/ 	.short	0x00ff


	//----- nvinfo : EIATTR_MERCURY_ISA_VERSION
	.align		4
        /*0040*/ 	.byte	0x03, 0x5f
        /*0042*/ 	.short	0x0101


	//----- nvinfo : EIATTR_VRC_CTA_INIT_COUNT
	.align		4
        /*0044*/ 	.byte	0x02, 0x4a
	.zero		1
	.zero		1


	//----- nvinfo : EIATTR_EXIT_INSTR_OFFSETS
	.align		4
        /*0048*/ 	.byte	0x04, 0x1c
        /*004a*/ 	.short	(.L_131 - .L_130)


	//   ....[0]....
.L_130:
        /*004c*/ 	.word	0x00000040


	//   ....[1]....
        /*0050*/ 	.word	0x000016e0


	//   ....[2]....
        /*0054*/ 	.word	0x00002610


	//   ....[3]....
        /*0058*/ 	.word	0x00002e00


	//   ....[4]....
        /*005c*/ 	.word	0x00003270


	//   ....[5]....
        /*0060*/ 	.word	0x000033f0


	//----- nvinfo : EIATTR_CRS_STACK_SIZE
	.align		4
.L_131:
        /*0064*/ 	.byte	0x04, 0x1e
        /*0066*/ 	.short	(.L_133 - .L_132)
.L_132:
        /*0068*/ 	.word	0x00000000


	//----- nvinfo : EIATTR_CBANK_PARAM_SIZE
	.align		4
.L_133:
        /*006c*/ 	.byte	0x03, 0x19
        /*006e*/ 	.short	0x0010


	//----- nvinfo : EIATTR_PARAM_CBANK
	.align		4
        /*0070*/ 	.byte	0x04, 0x0a
        /*0072*/ 	.short	(.L_135 - .L_134)
	.align		4
.L_134:
        /*0074*/ 	.word	index@(.nv.constant0._Z14softmax_kernelPfii)
        /*0078*/ 	.short	0x0380
        /*007a*/ 	.short	0x0010


	//----- nvinfo : EIATTR_SW_WAR
	.align		4
.L_135:
        /*007c*/ 	.byte	0x04, 0x36
        /*007e*/ 	.short	(.L_137 - .L_136)
.L_136:
        /*0080*/ 	.word	0x00000008
.L_137:


//--------------------- .nv.callgraph             --------------------------
	.section	.nv.callgraph,"",@"SHT_CUDA_CALLGRAPH"
	.align	4
	.sectionentsize	8
	.align		4
        /*0000*/ 	.word	0x00000000
	.align		4
        /*0004*/ 	.word	0xffffffff
	.align		4
        /*0008*/ 	.word	0x00000000
	.align		4
        /*000c*/ 	.word	0xfffffffe
	.align		4
        /*0010*/ 	.word	0x00000000
	.align		4
        /*0014*/ 	.word	0xfffffffd
	.align		4
        /*0018*/ 	.word	0x00000000
	.align		4
        /*001c*/ 	.word	0xfffffffc


//--------------------- .text._Z21update_weights_kernelPfS_S_S_ii --------------------------
	.section	.text._Z21update_weights_kernelPfS_S_S_ii,"ax",@progbits
	.align	128
        .global         _Z21update_weights_kernelPfS_S_S_ii
        .type           _Z21update_weights_kernelPfS_S_S_ii,@function
        .size           _Z21update_weights_kernelPfS_S_S_ii,(.L_x_74 - _Z21update_weights_kernelPfS_S_S_ii)
        .other          _Z21update_weights_kernelPfS_S_S_ii,@"STO_CUDA_ENTRY STV_DEFAULT"
_Z21update_weights_kernelPfS_S_S_ii:
.text._Z21update_weights_kernelPfS_S_S_ii:
[----:B------:R-:W-:Y:S01]  /*0000*/  LDC R1, c[0x0][0x37c] ;  /* 0x0000df00ff017b82 */ /* 0x000fe20000000800 */
[----:B------:R-:W0:Y:S07]  /*0010*/  S2R R0, SR_TID.X ;  /* 0x0000000000007919 */ /* 0x000e2e0000002100 */
[----:B------:R-:W0:Y:S01]  /*0020*/  S2UR UR5, SR_CTAID.X ;  /* 0x00000000000579c3 */ /* 0x000e220000002500 */
[----:B------:R-:W1:Y:S01]  /*0030*/  LDCU.64 UR6, c[0x0][0x3a0] ;  /* 0x00007400ff0677ac */ /* 0x000e620008000a00 */
[----:B------:R-:W-:Y:S06]  /*0040*/  BSSY.RECONVERGENT B0, `(.L_x_0) ;  /* 0x0000010000007945 */ /* 0x000fec0003800200 */
[----:B------:R-:W0:Y:S01]  /*0050*/  LDC R7, c[0x0][0x360] ;  /* 0x0000d800ff077b82 */ /* 0x000e220000000800 */
[----:B-1----:R-:W-:Y:S01]  /*0060*/  UIMAD UR4, UR7, UR6, URZ ;  /* 0x00000006070472a4 */ /* 0x002fe2000f8e02ff */
[----:B0-----:R-:W-:-:S05]  /*0070*/  IMAD R7, R7, UR5, R0 ;  /* 0x0000000507077c24 */ /* 0x001fca000f8e0200 */
[----:B------:R-:W-:-:S05]  /*0080*/  ISETP.GE.AND P0, PT, R7, UR4, PT ;  /* 0x0000000407007c0c */ /* 0x000fca000bf06270 */
[----:B------:R-:W0:Y:S01]  /*0090*/  LDCU.64 UR4, c[0x0][0x358] ;  /* 0x00006b00ff0477ac */ /* 0x000e220008000a00 */
[----:B------:R-:W-:-:S07]  /*00a0*/  ISETP.GE.AND P1, PT, R7, UR6, PT ;  /* 0x0000000607007c0c */ /* 0x000fce000bf26270 */
[----:B------:R-:W-:Y:S06]  /*00b0*/  @P0 BRA `(.L_x_1) ;  /* 0x0000000000200947 */ /* 0x000fec0003800000 */
[----:B------:R-:W1:Y:S08]  /*00c0*/  LDC.64 R2, c[0x0][0x388] ;  /* 0x0000e200ff027b82 */ /* 0x000e700000000a00 */
[----:B------:R-:W2:Y:S01]  /*00d0*/  LDC.64 R4, c[0x0][0x380] ;  /* 0x0000e000ff047b82 */ /* 0x000ea20000000a00 */
[----:B-1----:R-:W-:-:S06]  /*00e0*/  IMAD.WIDE R2, R7, 0x4, R2 ;  /* 0x0000000407027825 */ /* 0x002fcc00078e0202 */
[----:B0-----:R-:W3:Y:S01]  /*00f0*/  LDG.E R2, desc[UR4][R2.64] ;  /* 0x0000000402027981 */ /* 0x001ee2000c1e1900 */
[----:B--2---:R-:W-:-:S05]  /*0100*/  IMAD.WIDE R4, R7, 0x4, R4 ;  /* 0x0000000407047825 */ /* 0x004fca00078e0204 */
[----:B------:R-:W3:Y:S02]  /*0110*/  LDG.E R9, desc[UR4][R4.64] ;  /* 0x0000000404097981 */ /* 0x000ee4000c1e1900 */
[----:B---3--:R-:W-:-:S05]  /*0120*/  FFMA R9, R2, -0.0099999997764825820923, R9 ;  /* 0xbc23d70a02097823 */ /* 0x008fca0000000009 */
[----:B------:R1:W-:Y:S02]  /*0130*/  STG.E desc[UR4][R4.64], R9 ;  /* 0x0000000904007986 */ /* 0x0003e4000c101904 */
.L_x_1:
[----:B0-----:R-:W-:Y:S05]  /*0140*/  BSYNC.RECONVERGENT B0 ;  /* 0x0000000000007941 */ /* 0x001fea0003800200 */
.L_x_0:
[----:B------:R-:W-:Y:S05]  /*0150*/  @P1 EXIT ;  /* 0x000000000000194d */ /* 0x000fea0003800000 */
[----:B------:R-:W0:Y:S08]  /*0160*/  LDC.64 R2, c[0x0][0x398] ;  /* 0x0000e600ff027b82 */ /* 0x000e300000000a00 */
[----:B-1----:R-:W1:Y:S01]  /*0170*/  LDC.64 R4, c[0x0][0x390] ;  /* 0x0000e400ff047b82 */ /* 0x002e620000000a00 */
[----:B0-----:R-:W-:-:S06]  /*0180*/  IMAD.WIDE R2, R7, 0x4, R2 ;  /* 0x0000000407027825 */ /* 0x001fcc00078e0202 */
[----:B------:R-:W2:Y:S01]  /*0190*/  LDG.E R2, desc[UR4][R2.64] ;  /* 0x0000000402027981 */ /* 0x000ea2000c1e1900 */
[----:B-1----:R-:W-:-:S05]  /*01a0*/  IMAD.WIDE R4, R7, 0x4, R4 ;  /* 0x0000000407047825 */ /* 0x002fca00078e0204 */
[----:B------:R-:W2:Y:S02]  /*01b0*/  LDG.E R7, desc[UR4][R4.64] ;  /* 0x0000000404077981 */ /* 0x000ea4000c1e1900 */
[----:B--2---:R-:W-:-:S05]  /*01c0*/  FFMA R7, R2, -0.0099999997764825820923, R7 ;  /* 0xbc23d70a02077823 */ /* 0x004fca0000000007 */
[----:B------:R-:W-:Y:S01]  /*01d0*/  STG.E desc[UR4][R4.64], R7 ;  /* 0x0000000704007986 */ /* 0x000fe2000c101904 */
[----:B------:R-:W-:Y:S05]  /*01e0*/  EXIT ;  /* 0x000000000000794d */ /* 0x000fea0003800000 */
.L_x_2:
[----:B------:R-:W-:-:S00]  /*01f0*/  BRA `(.L_x_2) ;  /* 0xfffffffc00fc7947 */ /* 0x000fc0000383ffff */
[----:B------:R-:W-:-:S00]  /*0200*/  NOP ;  /* 0x0000000000007918 */ /* 0x000fc00000000000 */
[----:B------:R-:W-:-:S00]  /*0210*/  NOP ;  /* 0x0000000000007918 */ /* 0x000fc00000000000 */
[----:B------:R-:W-:-:S00]  /*0220*/  NOP ;  /* 0x0000000000007918 */ /* 0x000fc00000000000 */
[----:B------:R-:W-:-:S00]  /*0230*/  NOP ;  /* 0x0000000000007918 */ /* 0x000fc00000000000 */
[----:B------:R-:W-:-:S00]  /*0240*/  NOP ;  /* 0x0000000000007918 */ /* 0x000fc00000000000 */
[----:B------:R-:W-:-:S00]  /*0250*/  NOP ;  /* 0x0000000000007918 */ /* 0x000fc00000000000 */
[----:B------:R-:W-:-:S00]  /*0260*/  NOP ;  /* 0x0000000000007918 */ /* 0x000fc00000000000 */
[----:B------:R-:W-:-:S00]  /*0270*/  NOP ;  /* 0x0000000000007918 */ /* 0x000fc00000000000 */
.L_x_74:


//--------------------- .text._Z18forwardLayerKernelPfS_S_S_iiib --------------------------
	.section	.text._Z18forwardLayerKernelPfS_S_S_iiib,"ax",@progbits
	.align	128
        .global         _Z18forwardLayerKernelPfS_S_S_iiib
        .type           _Z18forwardLayerKernelPfS_S_S_iiib,@function
        .size           _Z18forwardLayerKernelPfS_S_S_iiib,(.L_x_75 - _Z18forwardLayerKernelPfS_S_S_iiib)
        .other          _Z18forwardLayerKernelPfS_S_S_iiib,@"STO_CUDA_ENTRY STV_DEFAULT"
_Z18forwardLayerKernelPfS_S_S_iiib:
.text._Z18forwardLayerKernelPfS_S_S_iiib:
[----:B------:R-:W-:Y:S01]  /*0000*/  LDC R1, c[0x0][0x37c] ;  /* 0x0000df00ff017b82 */ /* 0x000fe20000000800 */
[----:B------:R-:W0:Y:S07]  /*0010*/  S2R R0, SR_TID.X ;  /* 0x0000000000007919 */ /* 0x000e2e0000002100 */
[----:B------:R-:W0:Y:S01]  /*0020*/  S2UR UR4, SR_CTAID.X ;  /* 0x00000000000479c3 */ /* 0x000e220000002500 */
[----:B------:R-:W1:Y:S07]  /*0030*/  LDCU UR5, c[0x0][0x3a8] ;  /* 0x00007500ff0577ac */ /* 0x000e6e0008000800 */
[----:B------:R-:W0:Y:S08]  /*0040*/  LDC R5, c[0x0][0x360] ;  /* 0x0000d800ff057b82 */ /* 0x000e300000000800 */
[----:B------:R-:W1:Y:S01]  /*0050*/  LDC R6, c[0x0][0x3a4] ;  /* 0x0000e900ff067b82 */ /* 0x000e620000000800 */
[----:B0-----:R-:W-:-:S02]  /*0060*/  IMAD R5, R5, UR4, R0 ;  /* 0x0000000405057c24 */ /* 0x001fc4000f8e0200 */
[----:B-1----:R-:W-:-:S05]  /*0070*/  IMAD R0, R6, UR5, RZ ;  /* 0x0000000506007c24 */ /* 0x002fca000f8e02ff */
[----:B------:R-:W-:-:S13]  /*0080*/  ISETP.GE.AND P0, PT, R5, R0, PT ;  /* 0x000000000500720c */ /* 0x000fda0003f06270 */
[----:B------:R-:W-:Y:S05]  /*0090*/  @P0 EXIT ;  /* 0x000000000000094d */ /* 0x000fea0003800000 */
[-C--:B------:R-:W-:Y:S01]  /*00a0*/  IABS R9, R6.reuse ;  /* 0x0000000600097213 */ /* 0x080fe20000000000 */
[----:B------:R-:W0:Y:S01]  /*00b0*/  LDCU.64 UR6, c[0x0][0x358] ;  /* 0x00006b00ff0677ac */ /* 0x000e220008000a00 */
[----:B------:R-:W-:Y:S02]  /*00c0*/  IABS R8, R5 ;  /* 0x0000000500087213 */ /* 0x000fe40000000000 */
[----:B------:R-:W1:Y:S01]  /*00d0*/  I2F.RP R0, R9 ;  /* 0x0000000900007306 */ /* 0x000e620000209400 */
[----:B------:R-:W-:Y:S02]  /*00e0*/  ISETP.GE.AND P2, PT, R5, RZ, PT ;  /* 0x000000ff0500720c */ /* 0x000fe40003f46270 */
[----:B------:R-:W-:Y:S02]  /*00f0*/  LOP3.LUT R10, RZ, R6, RZ, 0x33, !PT ;  /* 0x00000006ff0a7212 */ /* 0x000fe400078e33ff */
[----:B------:R-:W-:-:S03]  /*0100*/  MOV R13, RZ ;  /* 0x000000ff000d7202 */ /* 0x000fc60000000f00 */
[----:B-1----:R-:W1:Y:S02]  /*0110*/  MUFU.RCP R0, R0 ;  /* 0x0000000000007308 */ /* 0x002e640000001000 */
[----:B-1----:R-:W-:-:S06]  /*0120*/  IADD3 R4, PT, PT, R0, 0xffffffe, RZ ;  /* 0x0ffffffe00047810 */ /* 0x002fcc0007ffe0ff */
[----:B------:R-:W1:Y:S02]  /*0130*/  F2I.FTZ.U32.TRUNC.NTZ R3, R4 ;  /* 0x0000000400037305 */ /* 0x000e64000021f000 */
[----:B-1----:R-:W-:-:S05]  /*0140*/  IADD3 R2, PT, PT, RZ, -R3, RZ ;  /* 0x80000003ff027210 */ /* 0x002fca0007ffe0ff */
[----:B------:R-:W-:Y:S02]  /*0150*/  IMAD R7, R2, R9, RZ ;  /* 0x0000000902077224 */ /* 0x000fe400078e02ff */
[----:B------:R-:W-:-:S05]  /*0160*/  HFMA2 R2, -RZ, RZ, 0, 0 ;  /* 0x00000000ff027431 */ /* 0x000fca00000001ff */
[----:B------:R-:W-:Y:S02]  /*0170*/  IMAD.HI.U32 R7, R3, R7, R2 ;  /* 0x0000000703077227 */ /* 0x000fe400078e0002 */
[----:B------:R-:W1:Y:S04]  /*0180*/  LDC.64 R2, c[0x0][0x398] ;  /* 0x0000e600ff027b82 */ /* 0x000e680000000a00 */
[----:B------:R-:W-:-:S05]  /*0190*/  IMAD.HI.U32 R0, R7, R8, RZ ;  /* 0x0000000807007227 */ /* 0x000fca00078e00ff */
[----:B------:R-:W-:-:S05]  /*01a0*/  IADD3 R7, PT, PT, -R0, RZ, RZ ;  /* 0x000000ff00077210 */ /* 0x000fca0007ffe1ff */
[C---:B------:R-:W-:Y:S02]  /*01b0*/  IMAD R4, R9.reuse, R7, R8 ;  /* 0x0000000709047224 */ /* 0x040fe400078e0208 */
[----:B------:R-:W2:Y:S03]  /*01c0*/  LDC R8, c[0x0][0x3a0] ;  /* 0x0000e800ff087b82 */ /* 0x000ea60000000800 */
[----:B------:R-:W-:Y:S01]  /*01d0*/  ISETP.GT.U32.AND P0, PT, R9, R4, PT ;  /* 0x000000040900720c */ /* 0x000fe20003f04070 */
[----:B-1----:R-:W-:-:S05]  /*01e0*/  IMAD.WIDE R2, R5, 0x4, R2 ;  /* 0x0000000405027825 */ /* 0x002fca00078e0202 */
[----:B0-----:R0:W-:Y:S07]  /*01f0*/  STG.E desc[UR6][R2.64], RZ ;  /* 0x000000ff02007986 */ /* 0x0011ee000c101906 */
[----:B------:R-:W-:-:S04]  /*0200*/  @!P0 IADD3 R4, PT, PT, R4, -R9, RZ ;  /* 0x8000000904048210 */ /* 0x000fc80007ffe0ff */
[----:B------:R-:W-:Y:S01]  /*0210*/  ISETP.GT.U32.AND P1, PT, R9, R4, PT ;  /* 0x000000040900720c */ /* 0x000fe20003f24070 */
[----:B------:R-:W-:Y:S01]  /*0220*/  IMAD.IADD R7, R4, 0x1, -R9 ;  /* 0x0000000104077824 */ /* 0x000fe200078e0a09 */
[----:B--2---:R-:W-:-:S04]  /*0230*/  ISETP.GE.AND P3, PT, R8, 0x1, PT ;  /* 0x000000010800780c */ /* 0x004fc80003f66270 */
[----:B------:R-:W-:Y:S02]  /*0240*/  SEL R7, R7, R4, !P1 ;  /* 0x0000000407077207 */ /* 0x000fe40004800000 */
[----:B------:R-:W-:Y:S02]  /*0250*/  ISETP.NE.AND P1, PT, R6, RZ, PT ;  /* 0x000000ff0600720c */ /* 0x000fe40003f25270 */
[----:B------:R-:W-:-:S04]  /*0260*/  @!P2 IADD3 R7, PT, PT, -R7, RZ, RZ ;  /* 0x000000ff0707a210 */ /* 0x000fc80007ffe1ff */
[----:B------:R-:W-:Y:S01]  /*0270*/  SEL R7, R10, R7, !P1 ;  /* 0x000000070a077207 */ /* 0x000fe20004800000 */
[----:B0-----:R-:W-:Y:S06]  /*0280*/  @!P3 BRA `(.L_x_3) ;  /* 0x000000080010b947 */ /* 0x001fec0003800000 */
[----:B------:R-:W-:Y:S02]  /*0290*/  ISETP.GE.U32.AND P2, PT, R4, R9, PT ;  /* 0x000000090400720c */ /* 0x000fe40003f46070 */
[----:B------:R-:W-:Y:S02]  /*02a0*/  LOP3.LUT R5, R5, R6, RZ, 0x3c, !PT ;  /* 0x0000000605057212 */ /* 0x000fe400078e3cff */
[----:B------:R-:W-:Y:S02]  /*02b0*/  @!P0 IADD3 R0, PT, PT, R0, 0x1, RZ ;  /* 0x0000000100008810 */ /* 0x000fe40007ffe0ff */
[----:B------:R-:W-:Y:S02]  /*02c0*/  ISETP.GE.AND P3, PT, R5, RZ, PT ;  /* 0x000000ff0500720c */ /* 0x000fe40003f66270 */
[C---:B------:R-:W-:Y:S02]  /*02d0*/  ISETP.GE.U32.AND P0, PT, R8.reuse, 0x8, PT ;  /* 0x000000080800780c */ /* 0x040fe40003f06070 */
[----:B------:R-:W-:-:S02]  /*02e0*/  LOP3.LUT R20, R8, 0x7, RZ, 0xc0, !PT ;  /* 0x0000000708147812 */ /* 0x000fc400078ec0ff */
[----:B------:R-:W-:Y:S02]  /*02f0*/  MOV R13, RZ ;  /* 0x000000ff000d7202 */ /* 0x000fe40000000f00 */
[----:B------:R-:W-:Y:S02]  /*0300*/  @P2 IADD3 R0, PT, PT, R0, 0x1, RZ ;  /* 0x0000000100002810 */ /* 0x000fe40007ffe0ff */
[----:B------:R-:W-:-:S03]  /*0310*/  ISETP.NE.AND P2, PT, R20, RZ, PT ;  /* 0x000000ff1400720c */ /* 0x000fc60003f45270 */
[----:B------:R-:W-:-:S05]  /*0320*/  @!P3 IMAD.MOV R0, RZ, RZ, -R0 ;  /* 0x000000ffff00b224 */ /* 0x000fca00078e0a00 */
[----:B------:R-:W-:Y:S02]  /*0330*/  SEL R9, R10, R0, !P1 ;  /* 0x000000000a097207 */ /* 0x000fe40004800000 */
[----:B------:R-:W-:-:S03]  /*0340*/  MOV R0, RZ ;  /* 0x000000ff00007202 */ /* 0x000fc60000000f00 */
[----:B------:R-:W-:Y:S01]  /*0350*/  IMAD R9, R9, R8, RZ ;  /* 0x0000000809097224 */ /* 0x000fe200078e02ff */
[----:B------:R-:W-:Y:S06]  /*0360*/  @!P0 BRA `(.L_x_4) ;  /* 0x0000000000e48947 */ /* 0x000fec0003800000 */
[----:B------:R-:W0:Y:S01]  /*0370*/  LDCU.64 UR4, c[0x0][0x380] ;  /* 0x00007000ff0477ac */ /* 0x000e220008000a00 */
[----:B------:R-:W-:Y:S01]  /*0380*/  LOP3.LUT R0, R8, 0x7ffffff8, RZ, 0xc0, !PT ;  /* 0x7ffffff808007812 */ /* 0x000fe200078ec0ff */
[----:B------:R-:W-:Y:S01]  /*0390*/  HFMA2 R13, -RZ, RZ, 0, 0 ;  /* 0x00000000ff0d7431 */ /* 0x000fe200000001ff */
[----:B------:R-:W-:Y:S01]  /*03a0*/  MOV R12, R9 ;  /* 0x00000009000c7202 */ /* 0x000fe20000000f00 */
[----:B------:R-:W-:Y:S01]  /*03b0*/  IMAD.MOV.U32 R11, RZ, RZ, R7 ;  /* 0x000000ffff0b7224 */ /* 0x000fe200078e0007 */
[----:B------:R-:W-:Y:S01]  /*03c0*/  IADD3 R10, PT, PT, -R0, RZ, RZ ;  /* 0x000000ff000a7210 */ /* 0x000fe20007ffe1ff */
[----:B0-----:R-:W-:-:S04]  /*03d0*/  UIADD3 UR4, UP0, UPT, UR4, 0x10, URZ ;  /* 0x0000001004047890 */ /* 0x001fc8000ff1e0ff */
[----:B------:R-:W-:-:S12]  /*03e0*/  UIADD3.X UR5, UPT, UPT, URZ, UR5, URZ, UP0, !UPT ;  /* 0x00000005ff057290 */ /* 0x000fd800087fe4ff */
.L_x_5:
[----:B------:R-:W0:Y:S01]  /*03f0*/  LDC.64 R14, c[0x0][0x388] ;  /* 0x0000e200ff0e7b82 */ /* 0x000e220000000a00 */
[----:B------:R-:W-:Y:S02]  /*0400*/  MOV R4, UR4 ;  /* 0x0000000400047c02 */ /* 0x000fe40008000f00 */
[----:B------:R-:W-:-:S03]  /*0410*/  MOV R5, UR5 ;  /* 0x0000000500057c02 */ /* 0x000fc60008000f00 */
[----:B------:R-:W-:-:S05]  /*0420*/  IMAD.WIDE R4, R12, 0x4, R4 ;  /* 0x000000040c047825 */ /* 0x000fca00078e0204 */
[----:B------:R-:W2:Y:S01]  /*0430*/  LDG.E R16, desc[UR6][R4.64+-0x10] ;  /* 0xfffff00604107981 */ /* 0x000ea2000c1e1900 */
[----:B0-----:R-:W-:-:S05]  /*0440*/  IMAD.WIDE R14, R11, 0x4, R14 ;  /* 0x000000040b0e7825 */ /* 0x001fca00078e020e */
[----:B------:R-:W2:Y:S02]  /*0450*/  LDG.E R17, desc[UR6][R14.64] ;  /* 0x000000060e117981 */ /* 0x000ea4000c1e1900 */
[----:B-12---:R-:W-:Y:S01]  /*0460*/  FFMA R13, R16, R17, R13 ;  /* 0x00000011100d7223 */ /* 0x006fe2000000000d */
[----:B------:R-:W-:-:S04]  /*0470*/  IMAD.WIDE R16, R6, 0x4, R14 ;  /* 0x0000000406107825 */ /* 0x000fc800078e020e */
[----:B------:R0:W-:Y:S04]  /*0480*/  STG.E desc[UR6][R2.64], R13 ;  /* 0x0000000d02007986 */ /* 0x0001e8000c101906 */
[----:B------:R-:W2:Y:S04]  /*0490*/  LDG.E R18, desc[UR6][R4.64+-0xc] ;  /* 0xfffff40604127981 */ /* 0x000ea8000c1e1900 */
[----:B------:R-:W2:Y:S02]  /*04a0*/  LDG.E R19, desc[UR6][R16.64] ;  /* 0x0000000610137981 */ /* 0x000ea4000c1e1900 */
[----:B--2---:R-:W-:Y:S01]  /*04b0*/  FFMA R21, R18, R19, R13 ;  /* 0x0000001312157223 */ /* 0x004fe2000000000d */
[----:B------:R-:W-:-:S04]  /*04c0*/  IMAD.WIDE R18, R6, 0x4, R16 ;  /* 0x0000000406127825 */ /* 0x000fc800078e0210 */
[----:B------:R1:W-:Y:S04]  /*04d0*/  STG.E desc[UR6][R2.64], R21 ;  /* 0x0000001502007986 */ /* 0x0003e8000c101906 */
[----:B------:R-:W2:Y:S04]  /*04e0*/  LDG.E R22, desc[UR6][R4.64+-0x8] ;  /* 0xfffff80604167981 */ /* 0x000ea8000c1e1900 */
[----:B------:R-:W2:Y:S02]  /*04f0*/  LDG.E R14, desc[UR6][R18.64] ;  /* 0x00000006120e7981 */ /* 0x000ea4000c1e1900 */
[----:B--2---:R-:W-:Y:S01]  /*0500*/  FFMA R23, R22, R14, R21 ;  /* 0x0000000e16177223 */ /* 0x004fe20000000015 */
[----:B------:R-:W-:-:S04]  /*0510*/  IMAD.WIDE R14, R6, 0x4, R18 ;  /* 0x00000004060e7825 */ /* 0x000fc800078e0212 */
[----:B------:R2:W-:Y:S04]  /*0520*/  STG.E desc[UR6][R2.64], R23 ;  /* 0x0000001702007986 */ /* 0x0005e8000c101906 */
[----:B------:R-:W3:Y:S04]  /*0530*/  LDG.E R22, desc[UR6][R4.64+-0x4] ;  /* 0xfffffc0604167981 */ /* 0x000ee8000c1e1900 */
[----:B0-----:R-:W3:Y:S01]  /*0540*/  LDG.E R13, desc[UR6][R14.64] ;  /* 0x000000060e0d7981 */ /* 0x001ee2000c1e1900 */
[----:B------:R-:W-:-:S04]  /*0550*/  IMAD.WIDE R16, R6, 0x4, R14 ;  /* 0x0000000406107825 */ /* 0x000fc800078e020e */
[----:B---3--:R-:W-:-:S05]  /*0560*/  FFMA R13, R22, R13, R23 ;  /* 0x0000000d160d7223 */ /* 0x008fca0000000017 */
[----:B------:R0:W-:Y:S04]  /*0570*/  STG.E desc[UR6][R2.64], R13 ;  /* 0x0000000d02007986 */ /* 0x0001e8000c101906 */
[----:B------:R-:W3:Y:S04]  /*0580*/  LDG.E R22, desc[UR6][R4.64] ;  /* 0x0000000604167981 */ /* 0x000ee8000c1e1900 */
[----:B-1----:R-:W3:Y:S01]  /*0590*/  LDG.E R21, desc[UR6][R16.64] ;  /* 0x0000000610157981 */ /* 0x002ee2000c1e1900 */
[----:B------:R-:W-:-:S04]  /*05a0*/  IMAD.WIDE R18, R6, 0x4, R16 ;  /* 0x0000000406127825 */ /* 0x000fc800078e0210 */
[----:B---3--:R-:W-:-:S05]  /*05b0*/  FFMA R21, R22, R21, R13 ;  /* 0x0000001516157223 */ /* 0x008fca000000000d */
[----:B------:R1:W-:Y:S04]  /*05c0*/  STG.E desc[UR6][R2.64], R21 ;  /* 0x0000001502007986 */ /* 0x0003e8000c101906 */
[----:B------:R-:W3:Y:S04]  /*05d0*/  LDG.E R22, desc[UR6][R4.64+0x4] ;  /* 0x0000040604167981 */ /* 0x000ee8000c1e1900 */
[----:B--2---:R-:W3:Y:S01]  /*05e0*/  LDG.E R23, desc[UR6][R18.64] ;  /* 0x0000000612177981 */ /* 0x004ee2000c1e1900 */
[----:B------:R-:W-:-:S04]  /*05f0*/  IMAD.WIDE R14, R6, 0x4, R18 ;  /* 0x00000004060e7825 */ /* 0x000fc800078e0212 */
[----:B---3--:R-:W-:-:S05]  /*0600*/  FFMA R23, R22, R23, R21 ;  /* 0x0000001716177223 */ /* 0x008fca0000000015 */
[----:B------:R1:W-:Y:S04]  /*0610*/  STG.E desc[UR6][R2.64], R23 ;  /* 0x0000001702007986 */ /* 0x0003e8000c101906 */
[----:B------:R-:W2:Y:S04]  /*0620*/  LDG.E R22, desc[UR6][R4.64+0x8] ;  /* 0x0000080604167981 */ /* 0x000ea8000c1e1900 */
[----:B0-----:R-:W2:Y:S01]  /*0630*/  LDG.E R13, desc[UR6][R14.64] ;  /* 0x000000060e0d7981 */ /* 0x001ea2000c1e1900 */
[----:B------:R-:W-:Y:S01]  /*0640*/  IMAD.WIDE R16, R6, 0x4, R14 ;  /* 0x0000000406107825 */ /* 0x000fe200078e020e */
[----:B------:R-:W-:-:S03]  /*0650*/  IADD3 R10, PT, PT, R10, 0x8, RZ ;  /* 0x000000080a0a7810 */ /* 0x000fc60007ffe0ff */
[----:B--2---:R-:W-:-:S05]  /*0660*/  FFMA R25, R22, R13, R23 ;  /* 0x0000000d16197223 */ /* 0x004fca0000000017 */
[----:B------:R1:W-:Y:S04]  /*0670*/  STG.E desc[UR6][R2.64], R25 ;  /* 0x0000001902007986 */ /* 0x0003e8000c101906 */
[----:B------:R-:W2:Y:S04]  /*0680*/  LDG.E R22, desc[UR6][R4.64+0xc] ;  /* 0x00000c0604167981 */ /* 0x000ea8000c1e1900 */
[----:B------:R-:W2:Y:S01]  /*0690*/  LDG.E R16, desc[UR6][R16.64] ;  /* 0x0000000610107981 */ /* 0x000ea2000c1e1900 */
[----:B------:R-:W-:Y:S01]  /*06a0*/  ISETP.NE.AND P0, PT, R10, RZ, PT ;  /* 0x000000ff0a00720c */ /* 0x000fe20003f05270 */
[----:B------:R-:W-:Y:S01]  /*06b0*/  VIADD R12, R12, 0x8 ;  /* 0x000000080c0c7836 */ /* 0x000fe20000000000 */
[----:B------:R-:W-:Y:S01]  /*06c0*/  LEA R11, R6, R11, 0x3 ;  /* 0x0000000b060b7211 */ /* 0x000fe200078e18ff */
[----:B--2---:R-:W-:-:S05]  /*06d0*/  FFMA R13, R22, R16, R25 ;  /* 0x00000010160d7223 */ /* 0x004fca0000000019 */
[----:B------:R1:W-:Y:S05]  /*06e0*/  STG.E desc[UR6][R2.64], R13 ;  /* 0x0000000d02007986 */ /* 0x0003ea000c101906 */
[----:B------:R-:W-:Y:S05]  /*06f0*/  @P0 BRA `(.L_x_5) ;  /* 0xfffffffc003c0947 */ /* 0x000fea000383ffff */
.L_x_4:
[----:B------:R-:W-:Y:S05]  /*0700*/  @!P2 BRA `(.L_x_3) ;  /* 0x0000000000f0a947 */ /* 0x000fea0003800000 */
[----:B------:R-:W-:Y:S02]  /*0710*/  ISETP.GE.U32.AND P0, PT, R20, 0x4, PT ;  /* 0x000000041400780c */ /* 0x000fe40003f06070 */
[----:B------:R-:W-:-:S04]  /*0720*/  LOP3.LUT R16, R8, 0x3, RZ, 0xc0, !PT ;  /* 0x0000000308107812 */ /* 0x000fc800078ec0ff */
[----:B------:R-:W-:-:S07]  /*0730*/  ISETP.NE.AND P1, PT, R16, RZ, PT ;  /* 0x000000ff1000720c */ /* 0x000fce0003f25270 */
[----:B------:R-:W-:Y:S06]  /*0740*/  @!P0 BRA `(.L_x_6) ;  /* 0x0000000000688947 */ /* 0x000fec0003800000 */
[----:B------:R-:W0:Y:S01]  /*0750*/  LDC.64 R4, c[0x0][0x380] ;  /* 0x0000e000ff047b82 */ /* 0x000e220000000a00 */
[----:B------:R-:W-:Y:S01]  /*0760*/  IADD3 R15, PT, PT, R9, R0, RZ ;  /* 0x00000000090f7210 */ /* 0x000fe20007ffe0ff */
[----:B------:R-:W-:-:S06]  /*0770*/  IMAD R17, R0, R6, R7 ;  /* 0x0000000600117224 */ /* 0x000fcc00078e0207 */
[----:B------:R-:W2:Y:S01]  /*0780*/  LDC.64 R10, c[0x0][0x388] ;  /* 0x0000e200ff0a7b82 */ /* 0x000ea20000000a00 */
[----:B0-----:R-:W-:-:S05]  /*0790*/  IMAD.WIDE R4, R15, 0x4, R4 ;  /* 0x000000040f047825 */ /* 0x001fca00078e0204 */
[----:B------:R-:W3:Y:S01]  /*07a0*/  LDG.E R12, desc[UR6][R4.64] ;  /* 0x00000006040c7981 */ /* 0x000ee2000c1e1900 */
[----:B--2---:R-:W-:-:S05]  /*07b0*/  IMAD.WIDE R10, R17, 0x4, R10 ;  /* 0x00000004110a7825 */ /* 0x004fca00078e020a */
[----:B------:R-:W3:Y:S02]  /*07c0*/  LDG.E R14, desc[UR6][R10.64] ;  /* 0x000000060a0e7981 */ /* 0x000ee4000c1e1900 */
[----:B---3--:R-:W-:Y:S01]  /*07d0*/  FFMA R17, R12, R14, R13 ;  /* 0x0000000e0c117223 */ /* 0x008fe2000000000d */
[----:B-1----:R-:W-:-:S04]  /*07e0*/  IMAD.WIDE R12, R6, 0x4, R10 ;  /* 0x00000004060c7825 */ /* 0x002fc800078e020a */
[----:B------:R0:W-:Y:S04]  /*07f0*/  STG.E desc[UR6][R2.64], R17 ;  /* 0x0000001102007986 */ /* 0x0001e8000c101906 */
[----:B------:R-:W2:Y:S04]  /*0800*/  LDG.E R14, desc[UR6][R4.64+0x4] ;  /* 0x00000406040e7981 */ /* 0x000ea8000c1e1900 */
[----:B------:R-:W2:Y:S02]  /*0810*/  LDG.E R15, desc[UR6][R12.64] ;  /* 0x000000060c0f7981 */ /* 0x000ea4000c1e1900 */
[----:B--2---:R-:W-:Y:S01]  /*0820*/  FFMA R19, R14, R15, R17 ;  /* 0x0000000f0e137223 */ /* 0x004fe20000000011 */
[----:B------:R-:W-:-:S04]  /*0830*/  IMAD.WIDE R14, R6, 0x4, R12 ;  /* 0x00000004060e7825 */ /* 0x000fc800078e020c */
[----:B------:R0:W-:Y:S04]  /*0840*/  STG.E desc[UR6][R2.64], R19 ;  /* 0x0000001302007986 */ /* 0x0001e8000c101906 */
[----:B------:R-:W2:Y:S04]  /*0850*/  LDG.E R18, desc[UR6][R4.64+0x8] ;  /* 0x0000080604127981 */ /* 0x000ea8000c1e1900 */
[----:B------:R-:W2:Y:S01]  /*0860*/  LDG.E R20, desc[UR6][R14.64] ;  /* 0x000000060e147981 */ /* 0x000ea2000c1e1900 */
[----:B------:R-:W-:-:S04]  /*0870*/  IMAD.WIDE R10, R6, 0x4, R14 ;  /* 0x00000004060a7825 */ /* 0x000fc800078e020e */
[----:B--2---:R-:W-:-:S05]  /*0880*/  FFMA R21, R18, R20, R19 ;  /* 0x0000001412157223 */ /* 0x004fca0000000013 */
[----:B------:R0:W-:Y:S04]  /*0890*/  STG.E desc[UR6][R2.64], R21 ;  /* 0x0000001502007986 */ /* 0x0001e8000c101906 */
[----:B------:R-:W2:Y:S04]  /*08a0*/  LDG.E R18, desc[UR6][R4.64+0xc] ;  /* 0x00000c0604127981 */ /* 0x000ea8000c1e1900 */
[----:B------:R-:W2:Y:S01]  /*08b0*/  LDG.E R10, desc[UR6][R10.64] ;  /* 0x000000060a0a7981 */ /* 0x000ea2000c1e1900 */
[----:B------:R-:W-:Y:S01]  /*08c0*/  IADD3 R0, PT, PT, R0, 0x4, RZ ;  /* 0x0000000400007810 */ /* 0x000fe20007ffe0ff */
[----:B--2---:R-:W-:-:S05]  /*08d0*/  FFMA R13, R18, R10, R21 ;  /* 0x0000000a120d7223 */ /* 0x004fca0000000015 */
[----:B------:R0:W-:Y:S02]  /*08e0*/  STG.E desc[UR6][R2.64], R13 ;  /* 0x0000000d02007986 */ /* 0x0001e4000c101906 */
.L_x_6:
[----:B------:R-:W-:Y:S05]  /*08f0*/  @!P1 BRA `(.L_x_3) ;  /* 0x0000000000749947 */ /* 0x000fea0003800000 */
[----:B------:R-:W2:Y:S01]  /*0900*/  LDC.64 R14, c[0x0][0x380] ;  /* 0x0000e000ff0e7b82 */ /* 0x000ea20000000a00 */
[----:B------:R-:W-:-:S07]  /*0910*/  ISETP.NE.AND P0, PT, R16, 0x1, PT ;  /* 0x000000011000780c */ /* 0x000fce0003f05270 */
[----:B------:R-:W3:Y:S06]  /*0920*/  LDC.64 R4, c[0x0][0x388] ;  /* 0x0000e200ff047b82 */ /* 0x000eec0000000a00 */
[----:B------:R-:W-:Y:S01]  /*0930*/  @P0 IADD3 R11, PT, PT, R9, R0, RZ ;  /* 0x00000000090b0210 */ /* 0x000fe20007ffe0ff */
[----:B0-----:R-:W-:-:S04]  /*0940*/  @P0 IMAD R17, R0, R6, R7 ;  /* 0x0000000600110224 */ /* 0x001fc800078e0207 */
[----:B--2---:R-:W-:Y:S02]  /*0950*/  @P0 IMAD.WIDE R14, R11, 0x4, R14 ;  /* 0x000000040b0e0825 */ /* 0x004fe400078e020e */
[----:B------:R-:W0:Y:S02]  /*0960*/  LDC.64 R10, c[0x0][0x380] ;  /* 0x0000e000ff0a7b82 */ /* 0x000e240000000a00 */
[----:B---3--:R-:W-:Y:S02]  /*0970*/  @P0 IMAD.WIDE R16, R17, 0x4, R4 ;  /* 0x0000000411100825 */ /* 0x008fe400078e0204 */
[----:B------:R-:W1:Y:S04]  /*0980*/  @P0 LDG.E R4, desc[UR6][R14.64] ;  /* 0x000000060e040981 */ /* 0x000e68000c1e1900 */
[----:B------:R-:W1:Y:S01]  /*0990*/  @P0 LDG.E R5, desc[UR6][R16.64] ;  /* 0x0000000610050981 */ /* 0x000e62000c1e1900 */
[----:B------:R-:W-:Y:S01]  /*09a0*/  @P0 IMAD.WIDE R18, R6, 0x4, R16 ;  /* 0x0000000406120825 */ /* 0x000fe200078e0210 */
[----:B------:R-:W-:-:S04]  /*09b0*/  LOP3.LUT R8, R8, 0x1, RZ, 0xc0, !PT ;  /* 0x0000000108087812 */ /* 0x000fc800078ec0ff */
[----:B------:R-:W-:Y:S01]  /*09c0*/  ISETP.NE.U32.AND P1, PT, R8, 0x1, PT ;  /* 0x000000010800780c */ /* 0x000fe20003f25070 */
[----:B-1----:R-:W-:Y:S02]  /*09d0*/  @P0 FFMA R21, R4, R5, R13 ;  /* 0x0000000504150223 */ /* 0x002fe4000000000d */
[----:B------:R-:W1:Y:S03]  /*09e0*/  LDC.64 R4, c[0x0][0x388] ;  /* 0x0000e200ff047b82 */ /* 0x000e660000000a00 */
[----:B------:R-:W-:Y:S04]  /*09f0*/  @P0 STG.E desc[UR6][R2.64], R21 ;  /* 0x0000001502000986 */ /* 0x000fe8000c101906 */
[----:B------:R-:W2:Y:S04]  /*0a00*/  @P0 LDG.E R12, desc[UR6][R14.64+0x4] ;  /* 0x000004060e0c0981 */ /* 0x000ea8000c1e1900 */
[----:B------:R-:W2:Y:S01]  /*0a10*/  @P0 LDG.E R18, desc[UR6][R18.64] ;  /* 0x0000000612120981 */ /* 0x000ea2000c1e1900 */
[----:B------:R-:W-:-:S04]  /*0a20*/  @P0 IADD3 R0, PT, PT, R0, 0x2, RZ ;  /* 0x0000000200000810 */ /* 0x000fc80007ffe0ff */
[----:B------:R-:W-:Y:S01]  /*0a30*/  @!P1 IADD3 R9, PT, PT, R9, R0, RZ ;  /* 0x0000000009099210 */ /* 0x000fe20007ffe0ff */
[----:B------:R-:W-:-:S04]  /*0a40*/  @!P1 IMAD R17, R0, R6, R7 ;  /* 0x0000000600119224 */ /* 0x000fc800078e0207 */
[----:B0-----:R-:W-:-:S04]  /*0a50*/  @!P1 IMAD.WIDE R10, R9, 0x4, R10 ;  /* 0x00000004090a9825 */ /* 0x001fc800078e020a */
[----:B-1----:R-:W-:-:S04]  /*0a60*/  @!P1 IMAD.WIDE R4, R17, 0x4, R4 ;  /* 0x0000000411049825 */ /* 0x002fc800078e0204 */
[----:B--2---:R-:W-:-:S05]  /*0a70*/  @P0 FFMA R13, R12, R18, R21 ;  /* 0x000000120c0d0223 */ /* 0x004fca0000000015 */
[----:B------:R0:W-:Y:S04]  /*0a80*/  @P0 STG.E desc[UR6][R2.64], R13 ;  /* 0x0000000d02000986 */ /* 0x0001e8000c101906 */
[----:B------:R-:W0:Y:S04]  /*0a90*/  @!P1 LDG.E R10, desc[UR6][R10.64] ;  /* 0x000000060a0a9981 */ /* 0x000e28000c1e1900 */
[----:B------:R-:W0:Y:S02]  /*0aa0*/  @!P1 LDG.E R4, desc[UR6][R4.64] ;  /* 0x0000000604049981 */ /* 0x000e24000c1e1900 */
[----:B0-----:R-:W-:-:S05]  /*0ab0*/  @!P1 FFMA R13, R10, R4, R13 ;  /* 0x000000040a0d9223 */ /* 0x001fca000000000d */
[----:B------:R2:W-:Y:S02]  /*0ac0*/  @!P1 STG.E desc[UR6][R2.64], R13 ;  /* 0x0000000d02009986 */ /* 0x0005e4000c101906 */
.L_x_3:
[----:B------:R-:W3:Y:S01]  /*0ad0*/  LDC.64 R4, c[0x0][0x390] ;  /* 0x0000e400ff047b82 */ /* 0x000ee20000000a00 */
[----:B------:R-:W4:Y:S01]  /*0ae0*/  LDCU.U8 UR4, c[0x0][0x3ac] ;  /* 0x00007580ff0477ac */ /* 0x000f220008000000 */
[----:B---3--:R-:W-:-:S06]  /*0af0*/  IMAD.WIDE R4, R7, 0x4, R4 ;  /* 0x0000000407047825 */ /* 0x008fcc00078e0204 */
[----:B------:R-:W0:Y:S01]  /*0b00*/  LDG.E R4, desc[UR6][R4.64] ;  /* 0x0000000604047981 */ /* 0x000e22000c1e1900 */
[----:B----4-:R-:W-:-:S06]  /*0b10*/  UPRMT UR4, UR4, 0x8880, URZ ;  /* 0x0000888004047896 */ /* 0x010fcc00080000ff */
[----:B------:R-:W-:Y:S01]  /*0b20*/  ISETP.NE.AND P0, PT, RZ, UR4, PT ;  /* 0x00000004ff007c0c */ /* 0x000fe2000bf05270 */
[----:B012---:R-:W-:-:S05]  /*0b30*/  FADD R13, R4, R13 ;  /* 0x0000000d040d7221 */ /* 0x007fca0000000000 */
[----:B------:R0:W-:Y:S07]  /*0b40*/  STG.E desc[UR6][R2.64], R13 ;  /* 0x0000000d02007986 */ /* 0x0001ee000c101906 */
[----:B------:R-:W-:Y:S05]  /*0b50*/  @!P0 EXIT ;  /* 0x000000000000894d */ /* 0x000fea0003800000 */
[----:B------:R-:W-:-:S05]  /*0b60*/  FMNMX R5, RZ, R13, !PT ;  /* 0x0000000dff057209 */ /* 0x000fca0007800000 */
[----:B------:R-:W-:Y:S01]  /*0b70*/  STG.E desc[UR6][R2.64], R5 ;  /* 0x0000000502007986 */ /* 0x000fe2000c101906 */
[----:B------:R-:W-:Y:S05]  /*0b80*/  EXIT ;  /* 0x000000000000794d */ /* 0x000fea0003800000 */
.L_x_7:
        /* <DEDUP_REMOVED lines=15> */
.L_x_75:


//--------------------- .text._Z25compute_delta_relu_kernelPfS_S_S_iii --------------------------
	.section	.text._Z25compute_delta_relu_kernelPfS_S_S_iii,"ax",@progbits
	.align	128
        .global         _Z25compute_delta_relu_kernelPfS_S_S_iii
        .type           _Z25compute_delta_relu_kernelPfS_S_S_iii,@function
        .size           _Z25compute_delta_relu_kernelPfS_S_S_iii,(.L_x_76 - _Z25compute_delta_relu_kernelPfS_S_S_iii)
        .other          _Z25compute_delta_relu_kernelPfS_S_S_iii,@"STO_CUDA_ENTRY STV_DEFAULT"
_Z25compute_delta_relu_kernelPfS_S_S_iii:
.text._Z25compute_delta_relu_kernelPfS_S_S_iii:
        /* <DEDUP_REMOVED lines=10> */
[----:B------:R-:W0:Y:S01]  /*00a0*/  LDC R4, c[0x0][0x3a4] ;  /* 0x0000e900ff047b82 */ /* 0x000e220000000800 */
[----:B------:R-:W1:Y:S01]  /*00b0*/  LDCU.64 UR12, c[0x0][0x358] ;  /* 0x00006b00ff0c77ac */ /* 0x000e620008000a00 */
[----:B------:R-:W-:-:S06]  /*00c0*/  HFMA2 R5, -RZ, RZ, 0, 0 ;  /* 0x00000000ff057431 */ /* 0x000fcc00000001ff */
[----:B------:R-:W2:Y:S01]  /*00d0*/  LDC.64 R2, c[0x0][0x398] ;  /* 0x0000e600ff027b82 */ /* 0x000ea20000000a00 */
[----:B0-----:R-:W-:Y:S01]  /*00e0*/  ISETP.GE.AND P0, PT, R4, 0x1, PT ;  /* 0x000000010400780c */ /* 0x001fe20003f06270 */
[----:B--2---:R-:W-:-:S05]  /*00f0*/  IMAD.WIDE R2, R0, 0x4, R2 ;  /* 0x0000000400027825 */ /* 0x004fca00078e0202 */
[----:B-1----:R0:W-:Y:S07]  /*0100*/  STG.E desc[UR12][R2.64], RZ ;  /* 0x000000ff02007986 */ /* 0x0021ee000c10190c */
[----:B------:R-:W-:Y:S05]  /*0110*/  @!P0 BRA `(.L_x_8) ;  /* 0x00000008003c8947 */ /* 0x000fea0003800000 */
[----:B------:R-:W-:Y:S02]  /*0120*/  IABS R6, R7 ;  /* 0x0000000700067213 */ /* 0x000fe40000000000 */
[----:B------:R-:W-:Y:S02]  /*0130*/  IABS R10, R0 ;  /* 0x00000000000a7213 */ /* 0x000fe40000000000 */
[----:B------:R-:W1:Y:S01]  /*0140*/  I2F.RP R5, R6 ;  /* 0x0000000600057306 */ /* 0x000e620000209400 */
[----:B------:R-:W-:-:S07]  /*0150*/  LOP3.LUT R18, R4, 0x7, RZ, 0xc0, !PT ;  /* 0x0000000704127812 */ /* 0x000fce00078ec0ff */
[----:B-1----:R-:W1:Y:S02]  /*0160*/  MUFU.RCP R5, R5 ;  /* 0x0000000500057308 */ /* 0x002e640000001000 */
[----:B-1----:R-:W-:-:S06]  /*0170*/  IADD3 R8, PT, PT, R5, 0xffffffe, RZ ;  /* 0x0ffffffe05087810 */ /* 0x002fcc0007ffe0ff */
[----:B------:R1:W2:Y:S02]  /*0180*/  F2I.FTZ.U32.TRUNC.NTZ R9, R8 ;  /* 0x0000000800097305 */ /* 0x0002a4000021f000 */
[----:B-1----:R-:W-:Y:S01]  /*0190*/  MOV R8, RZ ;  /* 0x000000ff00087202 */ /* 0x002fe20000000f00 */
[----:B--2---:R-:W-:-:S04]  /*01a0*/  IMAD.MOV R11, RZ, RZ, -R9 ;  /* 0x000000ffff0b7224 */ /* 0x004fc800078e0a09 */
[----:B------:R-:W-:-:S04]  /*01b0*/  IMAD R11, R11, R6, RZ ;  /* 0x000000060b0b7224 */ /* 0x000fc800078e02ff */
[----:B------:R-:W-:-:S06]  /*01c0*/  IMAD.HI.U32 R9, R9, R11, R8 ;  /* 0x0000000b09097227 */ /* 0x000fcc00078e0008 */
[----:B------:R-:W-:-:S05]  /*01d0*/  IMAD.HI.U32 R9, R9, R10, RZ ;  /* 0x0000000a09097227 */ /* 0x000fca00078e00ff */
[----:B------:R-:W-:-:S05]  /*01e0*/  IADD3 R5, PT, PT, -R9, RZ, RZ ;  /* 0x000000ff09057210 */ /* 0x000fca0007ffe1ff */
[----:B------:R-:W-:-:S05]  /*01f0*/  IMAD R5, R6, R5, R10 ;  /* 0x0000000506057224 */ /* 0x000fca00078e020a */
[----:B------:R-:W-:-:S13]  /*0200*/  ISETP.GT.U32.AND P2, PT, R6, R5, PT ;  /* 0x000000050600720c */ /* 0x000fda0003f44070 */
[----:B------:R-:W-:Y:S01]  /*0210*/  @!P2 IMAD.IADD R5, R5, 0x1, -R6 ;  /* 0x000000010505a824 */ /* 0x000fe200078e0a06 */
[----:B------:R-:W-:Y:S02]  /*0220*/  @!P2 IADD3 R9, PT, PT, R9, 0x1, RZ ;  /* 0x000000010909a810 */ /* 0x000fe40007ffe0ff */
[----:B------:R-:W-:Y:S02]  /*0230*/  ISETP.NE.AND P2, PT, R7, RZ, PT ;  /* 0x000000ff0700720c */ /* 0x000fe40003f45270 */
[----:B------:R-:W-:Y:S02]  /*0240*/  ISETP.GE.U32.AND P0, PT, R5, R6, PT ;  /* 0x000000060500720c */ /* 0x000fe40003f06070 */
[----:B------:R-:W-:Y:S02]  /*0250*/  LOP3.LUT R5, R0, R7, RZ, 0x3c, !PT ;  /* 0x0000000700057212 */ /* 0x000fe400078e3cff */
[----:B------:R-:W-:Y:S02]  /*0260*/  MOV R6, RZ ;  /* 0x000000ff00067202 */ /* 0x000fe40000000f00 */
[----:B------:R-:W-:Y:S01]  /*0270*/  ISETP.GE.AND P1, PT, R5, RZ, PT ;  /* 0x000000ff0500720c */ /* 0x000fe20003f26270 */
[----:B------:R-:W-:-:S06]  /*0280*/  IMAD.MOV.U32 R5, RZ, RZ, RZ ;  /* 0x000000ffff057224 */ /* 0x000fcc00078e00ff */
[----:B------:R-:W-:Y:S02]  /*0290*/  @P0 IADD3 R9, PT, PT, R9, 0x1, RZ ;  /* 0x0000000109090810 */ /* 0x000fe40007ffe0ff */
[----:B------:R-:W-:-:S04]  /*02a0*/  ISETP.GE.U32.AND P0, PT, R4, 0x8, PT ;  /* 0x000000080400780c */ /* 0x000fc80003f06070 */
[----:B------:R-:W-:Y:S01]  /*02b0*/  @!P1 IMAD.MOV R9, RZ, RZ, -R9 ;  /* 0x000000ffff099224 */ /* 0x000fe200078e0a09 */
[----:B------:R-:W-:Y:S02]  /*02c0*/  @!P2 LOP3.LUT R9, RZ, R7, RZ, 0x33, !PT ;  /* 0x00000007ff09a212 */ /* 0x000fe400078e33ff */
[----:B------:R-:W-:Y:S02]  /*02d0*/  ISETP.NE.AND P1, PT, R18, RZ, PT ;  /* 0x000000ff1200720c */ /* 0x000fe40003f25270 */
[----:B------:R-:W-:-:S05]  /*02e0*/  IADD3 R11, PT, PT, -R9, RZ, RZ ;  /* 0x000000ff090b7210 */ /* 0x000fca0007ffe1ff */
[----:B------:R-:W-:Y:S02]  /*02f0*/  IMAD R11, R7, R11, R0 ;  /* 0x0000000b070b7224 */ /* 0x000fe400078e0200 */
[-C--:B------:R-:W-:Y:S02]  /*0300*/  IMAD R7, R9, R4.reuse, RZ ;  /* 0x0000000409077224 */ /* 0x080fe400078e02ff */
[----:B------:R-:W-:Y:S01]  /*0310*/  IMAD R9, R11, R4, RZ ;  /* 0x000000040b097224 */ /* 0x000fe200078e02ff */
[----:B------:R-:W-:Y:S06]  /*0320*/  @!P0 BRA `(.L_x_9) ;  /* 0x0000000000d48947 */ /* 0x000fec0003800000 */
[----:B------:R-:W1:Y:S01]  /*0330*/  LDCU.128 UR8, c[0x0][0x380] ;  /* 0x00007000ff0877ac */ /* 0x000e620008000c00 */
[----:B------:R-:W-:Y:S01]  /*0340*/  LOP3.LUT R6, R4, 0x7ffffff8, RZ, 0xc0, !PT ;  /* 0x7ffffff804067812 */ /* 0x000fe200078ec0ff */
[----:B------:R-:W-:Y:S01]  /*0350*/  IMAD.MOV.U32 R14, RZ, RZ, R7 ;  /* 0x000000ffff0e7224 */ /* 0x000fe200078e0007 */
[----:B------:R-:W-:Y:S02]  /*0360*/  MOV R5, RZ ;  /* 0x000000ff00057202 */ /* 0x000fe40000000f00 */
[----:B------:R-:W-:Y:S02]  /*0370*/  MOV R15, R9 ;  /* 0x00000009000f7202 */ /* 0x000fe40000000f00 */
[----:B------:R-:W-:Y:S01]  /*0380*/  IADD3 R8, PT, PT, -R6, RZ, RZ ;  /* 0x000000ff06087210 */ /* 0x000fe20007ffe1ff */
[----:B-1----:R-:W-:Y:S02]  /*0390*/  UIADD3 UR6, UP0, UPT, UR8, 0x10, URZ ;  /* 0x0000001008067890 */ /* 0x002fe4000ff1e0ff */
[----:B------:R-:W-:-:S02]  /*03a0*/  UIADD3 UR4, UP1, UPT, UR10, 0x10, URZ ;  /* 0x000000100a047890 */ /* 0x000fc4000ff3e0ff */
[----:B------:R-:W-:Y:S02]  /*03b0*/  UIADD3.X UR7, UPT, UPT, URZ, UR9, URZ, UP0, !UPT ;  /* 0x00000009ff077290 */ /* 0x000fe400087fe4ff */
[----:B------:R-:W-:-:S12]  /*03c0*/  UIADD3.X UR5, UPT, UPT, URZ, UR11, URZ, UP1, !UPT ;  /* 0x0000000bff057290 */ /* 0x000fd80008ffe4ff */
.L_x_10:
[----:B------:R-:W-:Y:S01]  /*03d0*/  MOV R10, UR6 ;  /* 0x00000006000a7c02 */ /* 0x000fe20008000f00 */
[----:B------:R-:W-:Y:S01]  /*03e0*/  IMAD.U32 R11, RZ, RZ, UR7 ;  /* 0x00000007ff0b7e24 */ /* 0x000fe2000f8e00ff */
[----:B------:R-:W-:Y:S02]  /*03f0*/  MOV R12, UR4 ;  /* 0x00000004000c7c02 */ /* 0x000fe40008000f00 */
[----:B------:R-:W-:Y:S01]  /*0400*/  MOV R13, UR5 ;  /* 0x00000005000d7c02 */ /* 0x000fe20008000f00 */
[----:B------:R-:W-:-:S04]  /*0410*/  IMAD.WIDE R10, R14, 0x4, R10 ;  /* 0x000000040e0a7825 */ /* 0x000fc800078e020a */
[----:B------:R-:W-:Y:S01]  /*0420*/  IMAD.WIDE R12, R15, 0x4, R12 ;  /* 0x000000040f0c7825 */ /* 0x000fe200078e020c */
[----:B------:R-:W2:Y:S04]  /*0430*/  LDG.E R16, desc[UR12][R10.64+-0x10] ;  /* 0xfffff00c0a107981 */ /* 0x000ea8000c1e1900 */
[----:B---3--:R-:W2:Y:S02]  /*0440*/  LDG.E R17, desc[UR12][R12.64+-0x10] ;  /* 0xfffff00c0c117981 */ /* 0x008ea4000c1e1900 */
[----:B--2---:R-:W-:-:S05]  /*0450*/  FFMA R17, R16, R17, R5 ;  /* 0x0000001110117223 */ /* 0x004fca0000000005 */
[----:B------:R1:W-:Y:S04]  /*0460*/  STG.E desc[UR12][R2.64], R17 ;  /* 0x0000001102007986 */ /* 0x0003e8000c10190c */
[----:B------:R-:W2:Y:S04]  /*0470*/  LDG.E R16, desc[UR12][R10.64+-0xc] ;  /* 0xfffff40c0a107981 */ /* 0x000ea8000c1e1900 */
[----:B------:R-:W2:Y:S02]  /*0480*/  LDG.E R5, desc[UR12][R12.64+-0xc] ;  /* 0xfffff40c0c057981 */ /* 0x000ea4000c1e1900 */
[----:B--2---:R-:W-:-:S05]  /*0490*/  FFMA R5, R16, R5, R17 ;  /* 0x0000000510057223 */ /* 0x004fca0000000011 */
[----:B------:R2:W-:Y:S04]  /*04a0*/  STG.E desc[UR12][R2.64], R5 ;  /* 0x0000000502007986 */ /* 0x0005e8000c10190c */
[----:B------:R-:W3:Y:S04]  /*04b0*/  LDG.E R16, desc[UR12][R10.64+-0x8] ;  /* 0xfffff80c0a107981 */ /* 0x000ee8000c1e1900 */
[----:B------:R-:W3:Y:S02]  /*04c0*/  LDG.E R19, desc[UR12][R12.64+-0x8] ;  /* 0xfffff80c0c137981 */ /* 0x000ee4000c1e1900 */
[----:B---3--:R-:W-:-:S05]  /*04d0*/  FFMA R19, R16, R19, R5 ;  /* 0x0000001310137223 */ /* 0x008fca0000000005 */
[----:B------:R3:W-:Y:S04]  /*04e0*/  STG.E desc[UR12][R2.64], R19 ;  /* 0x0000001302007986 */ /* 0x0007e8000c10190c */
[----:B------:R-:W1:Y:S04]  /*04f0*/  LDG.E R16, desc[UR12][R10.64+-0x4] ;  /* 0xfffffc0c0a107981 */ /* 0x000e68000c1e1900 */
[----:B------:R-:W1:Y:S02]  /*0500*/  LDG.E R20, desc[UR12][R12.64+-0x4] ;  /* 0xfffffc0c0c147981 */ /* 0x000e64000c1e1900 */
[----:B-1----:R-:W-:-:S05]  /*0510*/  FFMA R17, R16, R20, R19 ;  /* 0x0000001410117223 */ /* 0x002fca0000000013 */
        /* <DEDUP_REMOVED lines=10> */
[----:B------:R-:W1:Y:S01]  /*05c0*/  LDG.E R20, desc[UR12][R12.64+0x8] ;  /* 0x0000080c0c147981 */ /* 0x000e62000c1e1900 */
[----:B------:R-:W-:Y:S02]  /*05d0*/  VIADD R8, R8, 0x8 ;  /* 0x0000000808087836 */ /* 0x000fe40000000000 */
[----:B-1----:R-:W-:-:S05]  /*05e0*/  FFMA R17, R16, R20, R19 ;  /* 0x0000001410117223 */ /* 0x002fca0000000013 */
[----:B------:R3:W-:Y:S04]  /*05f0*/  STG.E desc[UR12][R2.64], R17 ;  /* 0x0000001102007986 */ /* 0x0007e8000c10190c */
[----:B------:R-:W2:Y:S04]  /*0600*/  LDG.E R16, desc[UR12][R10.64+0xc] ;  /* 0x00000c0c0a107981 */ /* 0x000ea8000c1e1900 */
[----:B------:R-:W2:Y:S01]  /*0610*/  LDG.E R20, desc[UR12][R12.64+0xc] ;  /* 0x00000c0c0c147981 */ /* 0x000ea2000c1e1900 */
[----:B------:R-:W-:Y:S02]  /*0620*/  ISETP.NE.AND P0, PT, R8, RZ, PT ;  /* 0x000000ff0800720c */ /* 0x000fe40003f05270 */
[----:B------:R-:W-:-:S02]  /*0630*/  IADD3 R14, PT, PT, R14, 0x8, RZ ;  /* 0x000000080e0e7810 */ /* 0x000fc40007ffe0ff */
[----:B------:R-:W-:Y:S01]  /*0640*/  IADD3 R15, PT, PT, R15, 0x8, RZ ;  /* 0x000000080f0f7810 */ /* 0x000fe20007ffe0ff */
[----:B--2---:R-:W-:-:S05]  /*0650*/  FFMA R5, R16, R20, R17 ;  /* 0x0000001410057223 */ /* 0x004fca0000000011 */
[----:B------:R3:W-:Y:S03]  /*0660*/  STG.E desc[UR12][R2.64], R5 ;  /* 0x0000000502007986 */ /* 0x0007e6000c10190c */
[----:B------:R-:W-:Y:S05]  /*0670*/  @P0 BRA `(.L_x_10) ;  /* 0xfffffffc00540947 */ /* 0x000fea000383ffff */
.L_x_9:
[----:B------:R-:W-:Y:S05]  /*0680*/  @!P1 BRA `(.L_x_8) ;  /* 0x0000000000e09947 */ /* 0x000fea0003800000 */
[----:B------:R-:W-:Y:S02]  /*0690*/  ISETP.GE.U32.AND P0, PT, R18, 0x4, PT ;  /* 0x000000041200780c */ /* 0x000fe40003f06070 */
[----:B------:R-:W-:-:S04]  /*06a0*/  LOP3.LUT R16, R4, 0x3, RZ, 0xc0, !PT ;  /* 0x0000000304107812 */ /* 0x000fc800078ec0ff */
[----:B------:R-:W-:-:S07]  /*06b0*/  ISETP.NE.AND P1, PT, R16, RZ, PT ;  /* 0x000000ff1000720c */ /* 0x000fce0003f25270 */
[----:B------:R-:W-:Y:S06]  /*06c0*/  @!P0 BRA `(.L_x_11) ;  /* 0x00000000005c8947 */ /* 0x000fec0003800000 */
[----:B------:R-:W1:Y:S01]  /*06d0*/  LDC.64 R10, c[0x0][0x380] ;  /* 0x0000e000ff0a7b82 */ /* 0x000e620000000a00 */
[----:B---3--:R-:W-:Y:S01]  /*06e0*/  IADD3 R17, PT, PT, R9, R6, RZ ;  /* 0x0000000609117210 */ /* 0x008fe20007ffe0ff */
[----:B------:R-:W-:-:S06]  /*06f0*/  IMAD.IADD R15, R7, 0x1, R6 ;  /* 0x00000001070f7824 */ /* 0x000fcc00078e0206 */
[----:B------:R-:W2:Y:S01]  /*0700*/  LDC.64 R12, c[0x0][0x388] ;  /* 0x0000e200ff0c7b82 */ /* 0x000ea20000000a00 */
[----:B-1----:R-:W-:-:S05]  /*0710*/  IMAD.WIDE R10, R15, 0x4, R10 ;  /* 0x000000040f0a7825 */ /* 0x002fca00078e020a */
[----:B------:R-:W3:Y:S01]  /*0720*/  LDG.E R8, desc[UR12][R10.64] ;  /* 0x0000000c0a087981 */ /* 0x000ee2000c1e1900 */
[----:B--2---:R-:W-:-:S05]  /*0730*/  IMAD.WIDE R12, R17, 0x4, R12 ;  /* 0x00000004110c7825 */ /* 0x004fca00078e020c */
[----:B------:R-:W3:Y:S02]  /*0740*/  LDG.E R14, desc[UR12][R12.64] ;  /* 0x0000000c0c0e7981 */ /* 0x000ee4000c1e1900 */
[----:B---3--:R-:W-:-:S05]  /*0750*/  FFMA R5, R8, R14, R5 ;  /* 0x0000000e08057223 */ /* 0x008fca0000000005 */
        /* <DEDUP_REMOVED lines=11> */
[----:B------:R-:W-:Y:S01]  /*0810*/  IADD3 R6, PT, PT, R6, 0x4, RZ ;  /* 0x0000000406067810 */ /* 0x000fe20007ffe0ff */
[----:B-1----:R-:W-:-:S05]  /*0820*/  FFMA R5, R8, R14, R17 ;  /* 0x0000000e08057223 */ /* 0x002fca0000000011 */
[----:B------:R2:W-:Y:S02]  /*0830*/  STG.E desc[UR12][R2.64], R5 ;  /* 0x0000000502007986 */ /* 0x0005e4000c10190c */
.L_x_11:
[----:B------:R-:W-:Y:S05]  /*0840*/  @!P1 BRA `(.L_x_8) ;  /* 0x0000000000709947 */ /* 0x000fea0003800000 */
[----:B------:R-:W1:Y:S01]  /*0850*/  LDC.64 R10, c[0x0][0x380] ;  /* 0x0000e000ff0a7b82 */ /* 0x000e620000000a00 */
[----:B------:R-:W-:-:S07]  /*0860*/  ISETP.NE.AND P0, PT, R16, 0x1, PT ;  /* 0x000000011000780c */ /* 0x000fce0003f05270 */
[----:B------:R-:W4:Y:S06]  /*0870*/  LDC.64 R12, c[0x0][0x388] ;  /* 0x0000e200ff0c7b82 */ /* 0x000f2c0000000a00 */
[----:B--2---:R-:W-:Y:S01]  /*0880*/  @P0 IADD3 R15, PT, PT, R7, R6, RZ ;  /* 0x00000006070f0210 */ /* 0x004fe20007ffe0ff */
[----:B---3--:R-:W-:-:S04]  /*0890*/  @P0 IMAD.IADD R17, R9, 0x1, R6 ;  /* 0x0000000109110824 */ /* 0x008fc800078e0206 */
[----:B-1----:R-:W-:-:S05]  /*08a0*/  @P0 IMAD.WIDE R14, R15, 0x4, R10 ;  /* 0x000000040f0e0825 */ /* 0x002fca00078e020a */
[----:B------:R-:W2:Y:S01]  /*08b0*/  @P0 LDG.E R8, desc[UR12][R14.64] ;  /* 0x0000000c0e080981 */ /* 0x000ea2000c1e1900 */
[----:B----4-:R-:W-:Y:S02]  /*08c0*/  @P0 IMAD.WIDE R16, R17, 0x4, R12 ;  /* 0x0000000411100825 */ /* 0x010fe400078e020c */
[----:B------:R-:W1:Y:S03]  /*08d0*/  LDC.64 R12, c[0x0][0x380] ;  /* 0x0000e000ff0c7b82 */ /* 0x000e660000000a00 */
[----:B------:R-:W2:Y:S01]  /*08e0*/  @P0 LDG.E R10, desc[UR12][R16.64] ;  /* 0x0000000c100a0981 */ /* 0x000ea2000c1e1900 */
[----:B------:R-:W-:-:S04]  /*08f0*/  LOP3.LUT R4, R4, 0x1, RZ, 0xc0, !PT ;  /* 0x0000000104047812 */ /* 0x000fc800078ec0ff */
[----:B------:R-:W-:Y:S01]  /*0900*/  ISETP.NE.U32.AND P1, PT, R4, 0x1, PT ;  /* 0x000000010400780c */ /* 0x000fe20003f25070 */
[----:B--2---:R-:W-:Y:S02]  /*0910*/  @P0 FFMA R19, R8, R10, R5 ;  /* 0x0000000a08130223 */ /* 0x004fe40000000005 */
[----:B------:R-:W2:Y:S03]  /*0920*/  LDC.64 R10, c[0x0][0x388] ;  /* 0x0000e200ff0a7b82 */ /* 0x000ea60000000a00 */
[----:B------:R-:W-:Y:S04]  /*0930*/  @P0 STG.E desc[UR12][R2.64], R19 ;  /* 0x0000001302000986 */ /* 0x000fe8000c10190c */
[----:B------:R-:W3:Y:S04]  /*0940*/  @P0 LDG.E R8, desc[UR12][R14.64+0x4] ;  /* 0x0000040c0e080981 */ /* 0x000ee8000c1e1900 */
[----:B------:R-:W3:Y:S01]  /*0950*/  @P0 LDG.E R18, desc[UR12][R16.64+0x4] ;  /* 0x0000040c10120981 */ /* 0x000ee2000c1e1900 */
[----:B------:R-:W-:-:S04]  /*0960*/  @P0 IADD3 R6, PT, PT, R6, 0x2, RZ ;  /* 0x0000000206060810 */ /* 0x000fc80007ffe0ff */
[-C--:B------:R-:W-:Y:S02]  /*0970*/  @!P1 IADD3 R7, PT, PT, R7, R6.reuse, RZ ;  /* 0x0000000607079210 */ /* 0x080fe40007ffe0ff */
[----:B------:R-:W-:-:S03]  /*0980*/  @!P1 IADD3 R9, PT, PT, R9, R6, RZ ;  /* 0x0000000609099210 */ /* 0x000fc60007ffe0ff */
[----:B-1----:R-:W-:-:S04]  /*0990*/  @!P1 IMAD.WIDE R12, R7, 0x4, R12 ;  /* 0x00000004070c9825 */ /* 0x002fc800078e020c */
[----:B--2---:R-:W-:-:S04]  /*09a0*/  @!P1 IMAD.WIDE R10, R9, 0x4, R10 ;  /* 0x00000004090a9825 */ /* 0x004fc800078e020a */
[----:B---3--:R-:W-:-:S05]  /*09b0*/  @P0 FFMA R5, R8, R18, R19 ;  /* 0x0000001208050223 */ /* 0x008fca0000000013 */
[----:B------:R1:W-:Y:S04]  /*09c0*/  @P0 STG.E desc[UR12][R2.64], R5 ;  /* 0x0000000502000986 */ /* 0x0003e8000c10190c */
[----:B------:R-:W1:Y:S04]  /*09d0*/  @!P1 LDG.E R12, desc[UR12][R12.64] ;  /* 0x0000000c0c0c9981 */ /* 0x000e68000c1e1900 */
[----:B------:R-:W1:Y:S02]  /*09e0*/  @!P1 LDG.E R10, desc[UR12][R10.64] ;  /* 0x0000000c0a0a9981 */ /* 0x000e64000c1e1900 */
[----:B-1----:R-:W-:-:S05]  /*09f0*/  @!P1 FFMA R5, R12, R10, R5 ;  /* 0x0000000a0c059223 */ /* 0x002fca0000000005 */
[----:B------:R1:W-:Y:S02]  /*0a00*/  @!P1 STG.E desc[UR12][R2.64], R5 ;  /* 0x0000000502009986 */ /* 0x0003e4000c10190c */
.L_x_8:
[----:B------:R-:W4:Y:S02]  /*0a10*/  LDC.64 R6, c[0x0][0x390] ;  /* 0x0000e400ff067b82 */ /* 0x000f240000000a00 */
[----:B----4-:R-:W-:-:S06]  /*0a20*/  IMAD.WIDE R6, R0, 0x4, R6 ;  /* 0x0000000400067825 */ /* 0x010fcc00078e0206 */
[----:B------:R-:W4:Y:S02]  /*0a30*/  LDG.E R6, desc[UR12][R6.64] ;  /* 0x0000000c06067981 */ /* 0x000f24000c1e1900 */
[----:B----4-:R-:W-:-:S05]  /*0a40*/  FSET.BF.GT.AND R0, R6, RZ, PT ;  /* 0x000000ff0600720a */ /* 0x010fca0003804000 */
[----:B-123--:R-:W-:-:S05]  /*0a50*/  FMUL R5, R0, R5 ;  /* 0x0000000500057220 */ /* 0x00efca0000400000 */
[----:B------:R-:W-:Y:S01]  /*0a60*/  STG.E desc[UR12][R2.64], R5 ;  /* 0x0000000502007986 */ /* 0x000fe2000c10190c */
[----:B------:R-:W-:Y:S05]  /*0a70*/  EXIT ;  /* 0x000000000000794d */ /* 0x000fea0003800000 */
.L_x_12:
        /* <DEDUP_REMOVED lines=16> */
.L_x_76:


//--------------------- .text._Z24compute_gradients_kernelPfS_S_S_iii --------------------------
	.section	.text._Z24compute_gradients_kernelPfS_S_S_iii,"ax",@progbits
	.align	128
        .global         _Z24compute_gradients_kernelPfS_S_S_iii
        .type           _Z24compute_gradients_kernelPfS_S_S_iii,@function
        .size           _Z24compute_gradients_kernelPfS_S_S_iii,(.L_x_77 - _Z24compute_gradients_kernelPfS_S_S_iii)
        .other          _Z24compute_gradients_kernelPfS_S_S_iii,@"STO_CUDA_ENTRY STV_DEFAULT"
_Z24compute_gradients_kernelPfS_S_S_iii:
.text._Z24compute_gradients_kernelPfS_S_S_iii:
[----:B------:R-:W-:Y:S01]  /*0000*/  LDC R1, c[0x0][0x37c] ;  /* 0x0000df00ff017b82 */ /* 0x000fe20000000800 */
[----:B------:R-:W0:Y:S07]  /*0010*/  S2R R5, SR_TID.X ;  /* 0x0000000000057919 */ /* 0x000e2e0000002100 */
[----:B------:R-:W0:Y:S01]  /*0020*/  S2UR UR4, SR_CTAID.X ;  /* 0x00000000000479c3 */ /* 0x000e220000002500 */
[----:B------:R-:W1:Y:S01]  /*0030*/  LDCU UR5, c[0x0][0x3a8] ;  /* 0x00007500ff0577ac */ /* 0x000e620008000800 */
[----:B------:R-:W2:Y:S06]  /*0040*/  LDCU UR6, c[0x0][0x3a4] ;  /* 0x00007480ff0677ac */ /* 0x000eac0008000800 */
[----:B------:R-:W0:Y:S01]  /*0050*/  LDC R2, c[0x0][0x360] ;  /* 0x0000d800ff027b82 */ /* 0x000e220000000800 */
[----:B-1----:R-:W-:-:S02]  /*0060*/  MOV R3, UR5 ;  /* 0x0000000500037c02 */ /* 0x002fc40008000f00 */
[----:B--2---:R-:W-:Y:S01]  /*0070*/  MOV R0, UR6 ;  /* 0x0000000600007c02 */ /* 0x004fe20008000f00 */
[----:B0-----:R-:W-:-:S04]  /*0080*/  IMAD R2, R2, UR4, R5 ;  /* 0x0000000402027c24 */ /* 0x001fc8000f8e0205 */
[----:B------:R-:W-:-:S05]  /*0090*/  IMAD R5, R3, R0, RZ ;  /* 0x0000000003057224 */ /* 0x000fca00078e02ff */
[----:B------:R-:W-:-:S13]  /*00a0*/  ISETP.GE.AND P0, PT, R2, R5, PT ;  /* 0x000000050200720c */ /* 0x000fda0003f06270 */
[----:B------:R-:W-:Y:S05]  /*00b0*/  @P0 EXIT ;  /* 0x000000000000094d */ /* 0x000fea0003800000 */
[----:B------:R-:W-:Y:S01]  /*00c0*/  IABS R7, R3 ;  /* 0x0000000300077213 */ /* 0x000fe20000000000 */
[----:B------:R-:W0:Y:S01]  /*00d0*/  LDC.64 R12, c[0x0][0x398] ;  /* 0x0000e600ff0c7b82 */ /* 0x000e220000000a00 */
[----:B------:R-:W1:Y:S01]  /*00e0*/  LDCU.64 UR8, c[0x0][0x358] ;  /* 0x00006b00ff0877ac */ /* 0x000e620008000a00 */
[----:B------:R-:W-:Y:S01]  /*00f0*/  MOV R23, RZ ;  /* 0x000000ff00177202 */ /* 0x000fe20000000f00 */
[----:B------:R-:W2:Y:S01]  /*0100*/  I2F.RP R6, R7 ;  /* 0x0000000700067306 */ /* 0x000ea20000209400 */
[----:B------:R-:W3:Y:S07]  /*0110*/  LDCU UR5, c[0x0][0x3a0] ;  /* 0x00007400ff0577ac */ /* 0x000eee0008000800 */
[----:B--2---:R-:W2:Y:S01]  /*0120*/  MUFU.RCP R6, R6 ;  /* 0x0000000600067308 */ /* 0x004ea20000001000 */
[----:B---3--:R-:W-:Y:S01]  /*0130*/  UISETP.GE.AND UP0, UPT, UR5, 0x1, UPT ;  /* 0x000000010500788c */ /* 0x008fe2000bf06270 */
[----:B--2---:R-:W-:-:S06]  /*0140*/  IADD3 R4, PT, PT, R6, 0xffffffe, RZ ;  /* 0x0ffffffe06047810 */ /* 0x004fcc0007ffe0ff */
[----:B------:R2:W3:Y:S02]  /*0150*/  F2I.FTZ.U32.TRUNC.NTZ R5, R4 ;  /* 0x0000000400057305 */ /* 0x0004e4000021f000 */
[----:B--2---:R-:W-:Y:S01]  /*0160*/  HFMA2 R4, -RZ, RZ, 0, 0 ;  /* 0x00000000ff047431 */ /* 0x004fe200000001ff */
[----:B---3--:R-:W-:-:S05]  /*0170*/  IADD3 R8, PT, PT, RZ, -R5, RZ ;  /* 0x80000005ff087210 */ /* 0x008fca0007ffe0ff */
[----:B------:R-:W-:Y:S01]  /*0180*/  IMAD R9, R8, R7, RZ ;  /* 0x0000000708097224 */ /* 0x000fe200078e02ff */
[----:B------:R-:W-:-:S03]  /*0190*/  IABS R8, R2 ;  /* 0x0000000200087213 */ /* 0x000fc60000000000 */
[----:B------:R-:W-:Y:S01]  /*01a0*/  IMAD.HI.U32 R5, R5, R9, R4 ;  /* 0x0000000905057227 */ /* 0x000fe200078e0004 */
[----:B------:R-:W-:-:S04]  /*01b0*/  LOP3.LUT R4, R2, R3, RZ, 0x3c, !PT ;  /* 0x0000000302047212 */ /* 0x000fc800078e3cff */
[----:B------:R-:W-:Y:S01]  /*01c0*/  ISETP.GE.AND P1, PT, R4, RZ, PT ;  /* 0x000000ff0400720c */ /* 0x000fe20003f26270 */
[----:B------:R-:W-:-:S05]  /*01d0*/  IMAD.HI.U32 R5, R5, R8, RZ ;  /* 0x0000000805057227 */ /* 0x000fca00078e00ff */
[----:B------:R-:W-:-:S05]  /*01e0*/  IADD3 R6, PT, PT, -R5, RZ, RZ ;  /* 0x000000ff05067210 */ /* 0x000fca0007ffe1ff */
[----:B------:R-:W-:-:S05]  /*01f0*/  IMAD R6, R7, R6, R8 ;  /* 0x0000000607067224 */ /* 0x000fca00078e0208 */
[----:B------:R-:W-:-:S13]  /*0200*/  ISETP.GT.U32.AND P2, PT, R7, R6, PT ;  /* 0x000000060700720c */ /* 0x000fda0003f44070 */
[-C--:B------:R-:W-:Y:S02]  /*0210*/  @!P2 IADD3 R6, PT, PT, R6, -R7.reuse, RZ ;  /* 0x800000070606a210 */ /* 0x080fe40007ffe0ff */
[----:B------:R-:W-:Y:S02]  /*0220*/  @!P2 IADD3 R5, PT, PT, R5, 0x1, RZ ;  /* 0x000000010505a810 */ /* 0x000fe40007ffe0ff */
[----:B------:R-:W-:Y:S02]  /*0230*/  ISETP.GE.U32.AND P0, PT, R6, R7, PT ;  /* 0x000000070600720c */ /* 0x000fe40003f06070 */
[----:B------:R-:W-:-:S11]  /*0240*/  ISETP.NE.AND P2, PT, R3, RZ, PT ;  /* 0x000000ff0300720c */ /* 0x000fd60003f45270 */
[----:B------:R-:W-:-:S04]  /*0250*/  @P0 IADD3 R5, PT, PT, R5, 0x1, RZ ;  /* 0x0000000105050810 */ /* 0x000fc80007ffe0ff */
[----:B------:R-:W-:Y:S02]  /*0260*/  @!P1 IADD3 R5, PT, PT, -R5, RZ, RZ ;  /* 0x000000ff05059210 */ /* 0x000fe40007ffe1ff */
[----:B------:R-:W-:-:S04]  /*0270*/  @!P2 LOP3.LUT R5, RZ, R3, RZ, 0x33, !PT ;  /* 0x00000003ff05a212 */ /* 0x000fc800078e33ff */
[C---:B------:R-:W-:Y:S02]  /*0280*/  IADD3 R4, PT, PT, -R5.reuse, RZ, RZ ;  /* 0x000000ff05047210 */ /* 0x040fe40007ffe1ff */
[----:B------:R-:W-:-:S03]  /*0290*/  ISETP.NE.AND P0, PT, R5, RZ, PT ;  /* 0x000000ff0500720c */ /* 0x000fc60003f05270 */
[----:B------:R-:W-:-:S04]  /*02a0*/  IMAD R4, R3, R4, R2 ;  /* 0x0000000403047224 */ /* 0x000fc800078e0202 */
[----:B0-----:R-:W-:-:S06]  /*02b0*/  IMAD.WIDE R12, R4, 0x4, R12 ;  /* 0x00000004040c7825 */ /* 0x001fcc00078e020c */
[----:B-1----:R0:W-:Y:S01]  /*02c0*/  @!P0 STG.E desc[UR8][R12.64], RZ ;  /* 0x000000ff0c008986 */ /* 0x0021e2000c101908 */
[----:B------:R-:W-:Y:S05]  /*02d0*/  BRA.U !UP0, `(.L_x_13) ;  /* 0x0000000908a47547 */ /* 0x000fea000b800000 */
[----:B------:R-:W-:Y:S01]  /*02e0*/  UISETP.GE.U32.AND UP1, UPT, UR5, 0x8, UPT ;  /* 0x000000080500788c */ /* 0x000fe2000bf26070 */
[----:B------:R-:W-:Y:S01]  /*02f0*/  MOV R23, RZ ;  /* 0x000000ff00177202 */ /* 0x000fe20000000f00 */
[----:B------:R-:W-:Y:S01]  /*0300*/  ULOP3.LUT UR6, UR5, 0x7, URZ, 0xc0, !UPT ;  /* 0x0000000705067892 */ /* 0x000fe2000f8ec0ff */
[----:B------:R-:W-:-:S03]  /*0310*/  UMOV UR4, URZ ;  /* 0x000000ff00047c82 */ /* 0x000fc60008000000 */
[----:B------:R-:W-:-:S03]  /*0320*/  UISETP.NE.AND UP0, UPT, UR6, URZ, UPT ;  /* 0x000000ff0600728c */ /* 0x000fc6000bf05270 */
[----:B------:R-:W-:Y:S08]  /*0330*/  BRA.U !UP1, `(.L_x_14) ;  /* 0x0000000509387547 */ /* 0x000ff0000b800000 */
[----:B------:R-:W-:Y:S01]  /*0340*/  HFMA2 R23, -RZ, RZ, 0, 0 ;  /* 0x00000000ff177431 */ /* 0x000fe200000001ff */
[----:B------:R-:W-:Y:S01]  /*0350*/  ULOP3.LUT UR4, UR5, 0x7ffffff8, URZ, 0xc0, !UPT ;  /* 0x7ffffff805047892 */ /* 0x000fe2000f8ec0ff */
[----:B------:R-:W-:Y:S02]  /*0360*/  MOV R7, R5 ;  /* 0x0000000500077202 */ /* 0x000fe40000000f00 */
[----:B------:R-:W-:Y:S01]  /*0370*/  MOV R6, R4 ;  /* 0x0000000400067202 */ /* 0x000fe20000000f00 */
[----:B------:R-:W-:-:S12]  /*0380*/  UIADD3 UR5, UPT, UPT, -UR4, URZ, URZ ;  /* 0x000000ff04057290 */ /* 0x000fd8000fffe1ff */
.L_x_15:
[----:B-1----:R-:W1:Y:S01]  /*0390*/  LDC.64 R8, c[0x0][0x388] ;  /* 0x0000e200ff087b82 */ /* 0x002e620000000a00 */
[----:B------:R-:W2:Y:S07]  /*03a0*/  @!P0 LDG.E R0, desc[UR8][R12.64] ;  /* 0x000000080c008981 */ /* 0x000eae000c1e1900 */
[----:B------:R-:W3:Y:S08]  /*03b0*/  LDC.64 R18, c[0x0][0x380] ;  /* 0x0000e000ff127b82 */ /* 0x000ef00000000a00 */
[----:B------:R-:W4:Y:S01]  /*03c0*/  LDC R3, c[0x0][0x3a8] ;  /* 0x0000ea00ff037b82 */ /* 0x000f220000000800 */
[----:B-1----:R-:W-:-:S05]  /*03d0*/  IMAD.WIDE R10, R6, 0x4, R8 ;  /* 0x00000004060a7825 */ /* 0x002fca00078e0208 */
[----:B------:R-:W2:Y:S01]  /*03e0*/  LDG.E R25, desc[UR8][R10.64] ;  /* 0x000000080a197981 */ /* 0x000ea2000c1e1900 */
[----:B---3--:R-:W-:-:S05]  /*03f0*/  IMAD.WIDE R18, R7, 0x4, R18 ;  /* 0x0000000407127825 */ /* 0x008fca00078e0212 */
[----:B------:R1:W3:Y:S01]  /*0400*/  LDG.E R24, desc[UR8][R18.64] ;  /* 0x0000000812187981 */ /* 0x0002e2000c1e1900 */
[----:B----4-:R-:W-:-:S04]  /*0410*/  IMAD.WIDE R20, R3, 0x4, R10 ;  /* 0x0000000403147825 */ /* 0x010fc800078e020a */
[----:B--2---:R-:W-:Y:S02]  /*0420*/  @!P0 FADD R27, R25, R0 ;  /* 0x00000000191b8221 */ /* 0x004fe40000000000 */
[----:B------:R-:W2:Y:S03]  /*0430*/  LDC R0, c[0x0][0x3a4] ;  /* 0x0000e900ff007b82 */ /* 0x000ea60000000800 */
[----:B------:R4:W-:Y:S04]  /*0440*/  @!P0 STG.E desc[UR8][R12.64], R27 ;  /* 0x0000001b0c008986 */ /* 0x0009e8000c101908 */
[----:B------:R-:W5:Y:S04]  /*0450*/  @!P0 LDG.E R29, desc[UR8][R12.64] ;  /* 0x000000080c1d8981 */ /* 0x000f68000c1e1900 */
[----:B------:R-:W5:Y:S01]  /*0460*/  LDG.E R8, desc[UR8][R20.64] ;  /* 0x0000000814087981 */ /* 0x000f62000c1e1900 */
[----:B------:R-:W-:-:S04]  /*0470*/  IMAD.WIDE R14, R3, 0x4, R20 ;  /* 0x00000004030e7825 */ /* 0x000fc800078e0214 */
[----:B--2---:R-:W-:-:S05]  /*0480*/  IMAD.WIDE R16, R0, 0x4, R18 ;  /* 0x0000000400107825 */ /* 0x004fca00078e0212 */
[----:B------:R2:W3:Y:S01]  /*0490*/  LDG.E R9, desc[UR8][R16.64] ;  /* 0x0000000810097981 */ /* 0x0004e2000c1e1900 */
[----:B-----5:R-:W-:-:S05]  /*04a0*/  @!P0 FADD R29, R8, R29 ;  /* 0x0000001d081d8221 */ /* 0x020fca0000000000 */
[----:B------:R5:W-:Y:S04]  /*04b0*/  @!P0 STG.E desc[UR8][R12.64], R29 ;  /* 0x0000001d0c008986 */ /* 0x000be8000c101908 */
[----:B------:R-:W4:Y:S04]  /*04c0*/  LDG.E R10, desc[UR8][R14.64] ;  /* 0x000000080e0a7981 */ /* 0x000f28000c1e1900 */
[----:B------:R-:W4:Y:S01]  /*04d0*/  @!P0 LDG.E R11, desc[UR8][R12.64] ;  /* 0x000000080c0b8981 */ /* 0x000f22000c1e1900 */
[----:B-1----:R-:W-:-:S04]  /*04e0*/  IMAD.WIDE R18, R0, 0x4, R16 ;  /* 0x0000000400127825 */ /* 0x002fc800078e0210 */
[----:B------:R-:W-:-:S04]  /*04f0*/  IMAD.WIDE R20, R3, 0x4, R14 ;  /* 0x0000000403147825 */ /* 0x000fc800078e020e */
[----:B----4-:R-:W-:Y:S02]  /*0500*/  @!P0 FADD R28, R10, R11 ;  /* 0x0000000b0a1c8221 */ /* 0x010fe40000000000 */
[----:B------:R1:W4:Y:S04]  /*0510*/  LDG.E R11, desc[UR8][R18.64] ;  /* 0x00000008120b7981 */ /* 0x000328000c1e1900 */
[----:B------:R-:W-:Y:S04]  /*0520*/  @!P0 STG.E desc[UR8][R12.64], R28 ;  /* 0x0000001c0c008986 */ /* 0x000fe8000c101908 */
[----:B------:R-:W5:Y:S04]  /*0530*/  LDG.E R22, desc[UR8][R20.64] ;  /* 0x0000000814167981 */ /* 0x000f68000c1e1900 */
[----:B------:R-:W5:Y:S01]  /*0540*/  @!P0 LDG.E R27, desc[UR8][R12.64] ;  /* 0x000000080c1b8981 */ /* 0x000f62000c1e1900 */
[----:B--2---:R-:W-:-:S04]  /*0550*/  IMAD.WIDE R16, R0, 0x4, R18 ;  /* 0x0000000400107825 */ /* 0x004fc800078e0212 */
[----:B------:R-:W-:-:S04]  /*0560*/  IMAD.WIDE R14, R3, 0x4, R20 ;  /* 0x00000004030e7825 */ /* 0x000fc800078e0214 */
[----:B-----5:R-:W-:Y:S02]  /*0570*/  @!P0 FADD R29, R22, R27 ;  /* 0x0000001b161d8221 */ /* 0x020fe40000000000 */
[----:B------:R2:W5:Y:S04]  /*0580*/  LDG.E R27, desc[UR8][R16.64] ;  /* 0x00000008101b7981 */ /* 0x000568000c1e1900 */
[----:B------:R0:W-:Y:S04]  /*0590*/  @!P0 STG.E desc[UR8][R12.64], R29 ;  /* 0x0000001d0c008986 */ /* 0x0001e8000c101908 */
[----:B------:R-:W3:Y:S04]  /*05a0*/  LDG.E R26, desc[UR8][R14.64] ;  /* 0x000000080e1a7981 */ /* 0x000ee8000c1e1900 */
[----:B------:R-:W3:Y:S01]  /*05b0*/  @!P0 LDG.E R21, desc[UR8][R12.64] ;  /* 0x000000080c158981 */ /* 0x000ee2000c1e1900 */
[----:B-1----:R-:W-:-:S05]  /*05c0*/  IMAD.WIDE R18, R0, 0x4, R16 ;  /* 0x0000000400127825 */ /* 0x002fca00078e0210 */
[----:B0-----:R-:W5:Y:S01]  /*05d0*/  LDG.E R29, desc[UR8][R18.64] ;  /* 0x00000008121d7981 */ /* 0x001f62000c1e1900 */
[----:B---3--:R-:W-:Y:S01]  /*05e0*/  @!P0 FADD R28, R26, R21 ;  /* 0x000000151a1c8221 */ /* 0x008fe20000000000 */
[----:B------:R-:W-:-:S04]  /*05f0*/  IMAD.WIDE R20, R3, 0x4, R14 ;  /* 0x0000000403147825 */ /* 0x000fc800078e020e */
[----:B------:R0:W-:Y:S04]  /*0600*/  @!P0 STG.E desc[UR8][R12.64], R28 ;  /* 0x0000001c0c008986 */ /* 0x0001e8000c101908 */
[----:B------:R-:W3:Y:S04]  /*0610*/  @!P0 LDG.E R15, desc[UR8][R12.64] ;  /* 0x000000080c0f8981 */ /* 0x000ee8000c1e1900 */
[----:B0-----:R-:W3:Y:S01]  /*0620*/  LDG.E R28, desc[UR8][R20.64] ;  /* 0x00000008141c7981 */ /* 0x001ee2000c1e1900 */
[----:B------:R-:W-:Y:S01]  /*0630*/  FFMA R24, R24, R25, R23 ;  /* 0x0000001918187223 */ /* 0x000fe20000000017 */
[----:B--2---:R-:W-:-:S05]  /*0640*/  IMAD.WIDE R16, R0, 0x4, R18 ;  /* 0x0000000400107825 */ /* 0x004fca00078e0212 */
[----:B------:R0:W2:Y:S01]  /*0650*/  LDG.E R25, desc[UR8][R16.64] ;  /* 0x0000000810197981 */ /* 0x0000a2000c1e1900 */
[----:B---3--:R-:W-:Y:S01]  /*0660*/  @!P0 FADD R23, R28, R15 ;  /* 0x0000000f1c178221 */ /* 0x008fe20000000000 */
[----:B------:R-:W-:-:S04]  /*0670*/  IMAD.WIDE R14, R3, 0x4, R20 ;  /* 0x00000004030e7825 */ /* 0x000fc800078e0214 */
[----:B------:R1:W-:Y:S04]  /*0680*/  @!P0 STG.E desc[UR8][R12.64], R23 ;  /* 0x000000170c008986 */ /* 0x0003e8000c101908 */
[----:B------:R-:W3:Y:S04]  /*0690*/  @!P0 LDG.E R18, desc[UR8][R12.64] ;  /* 0x000000080c128981 */ /* 0x000ee8000c1e1900 */
[----:B-1----:R-:W3:Y:S01]  /*06a0*/  LDG.E R23, desc[UR8][R14.64] ;  /* 0x000000080e177981 */ /* 0x002ee2000c1e1900 */
[----:B------:R-:W-:Y:S01]  /*06b0*/  FFMA R24, R9, R8, R24 ;  /* 0x0000000809187223 */ /* 0x000fe20000000018 */
[----:B------:R-:W-:-:S05]  /*06c0*/  IMAD.WIDE R8, R0, 0x4, R16 ;  /* 0x0000000400087825 */ /* 0x000fca00078e0210 */
[----:B------:R-:W2:Y:S01]  /*06d0*/  LDG.E R20, desc[UR8][R8.64] ;  /* 0x0000000808147981 */ /* 0x000ea2000c1e1900 */
[----:B0-----:R-:W-:-:S04]  /*06e0*/  IMAD.WIDE R16, R0, 0x4, R8 ;  /* 0x0000000400107825 */ /* 0x001fc800078e0208 */
[----:B---3--:R-:W-:Y:S01]  /*06f0*/  @!P0 FADD R21, R23, R18 ;  /* 0x0000001217158221 */ /* 0x008fe20000000000 */
[----:B------:R-:W-:-:S04]  /*0700*/  IMAD.WIDE R18, R3, 0x4, R14 ;  /* 0x0000000403127825 */ /* 0x000fc800078e020e */
[----:B------:R1:W-:Y:S04]  /*0710*/  @!P0 STG.E desc[UR8][R12.64], R21 ;  /* 0x000000150c008986 */ /* 0x0003e8000c101908 */
[----:B------:R-:W3:Y:S04]  /*0720*/  LDG.E R18, desc[UR8][R18.64] ;  /* 0x0000000812127981 */ /* 0x000ee8000c1e1900 */
[----:B------:R-:W3:Y:S04]  /*0730*/  @!P0 LDG.E R15, desc[UR8][R12.64] ;  /* 0x000000080c0f8981 */ /* 0x000ee8000c1e1900 */
[----:B------:R-:W3:Y:S01]  /*0740*/  LDG.E R17, desc[UR8][R16.64] ;  /* 0x0000000810117981 */ /* 0x000ee2000c1e1900 */
[----:B----4-:R-:W-:Y:S01]  /*0750*/  FFMA R24, R11, R10, R24 ;  /* 0x0000000a0b187223 */ /* 0x010fe20000000018 */
[----:B------:R-:W-:-:S03]  /*0760*/  UIADD3 UR5, UPT, UPT, UR5, 0x8, URZ ;  /* 0x0000000805057890 */ /* 0x000fc6000fffe0ff */
[----:B-----5:R-:W-:Y:S01]  /*0770*/  FFMA R24, R27, R22, R24 ;  /* 0x000000161b187223 */ /* 0x020fe20000000018 */
[----:B------:R-:W-:-:S03]  /*0780*/  UISETP.NE.AND UP1, UPT, UR5, URZ, UPT ;  /* 0x000000ff0500728c */ /* 0x000fc6000bf25270 */
[----:B------:R-:W-:-:S04]  /*0790*/  FFMA R24, R29, R26, R24 ;  /* 0x0000001a1d187223 */ /* 0x000fc80000000018 */
[----:B--2---:R-:W-:-:S04]  /*07a0*/  FFMA R25, R25, R28, R24 ;  /* 0x0000001c19197223 */ /* 0x004fc80000000018 */
[----:B------:R-:W-:Y:S01]  /*07b0*/  FFMA R20, R20, R23, R25 ;  /* 0x0000001714147223 */ /* 0x000fe20000000019 */
[----:B------:R-:W-:Y:S02]  /*07c0*/  LEA R7, R0, R7, 0x3 ;  /* 0x0000000700077211 */ /* 0x000fe400078e18ff */
[----:B------:R-:W-:Y:S01]  /*07d0*/  LEA R6, R3, R6, 0x3 ;  /* 0x0000000603067211 */ /* 0x000fe200078e18ff */
[----:B---3--:R-:W-:-:S05]  /*07e0*/  @!P0 FADD R11, R18, R15 ;  /* 0x0000000f120b8221 */ /* 0x008fca0000000000 */
[----:B------:R1:W-:Y:S01]  /*07f0*/  @!P0 STG.E desc[UR8][R12.64], R11 ;  /* 0x0000000b0c008986 */ /* 0x0003e2000c101908 */
[----:B------:R-:W-:Y:S01]  /*0800*/  FFMA R23, R17, R18, R20 ;  /* 0x0000001211177223 */ /* 0x000fe20000000014 */
[----:B------:R-:W-:Y:S06]  /*0810*/  BRA.U UP1, `(.L_x_15) ;  /* 0xfffffff901dc7547 */ /* 0x000fec000b83ffff */
.L_x_14:
[----:B------:R-:W-:Y:S05]  /*0820*/  BRA.U !UP0, `(.L_x_13) ;  /* 0x0000000508507547 */ /* 0x000fea000b800000 */
[----:B------:R-:W2:Y:S01]  /*0830*/  LDCU UR5, c[0x0][0x3a0] ;  /* 0x00007400ff0577ac */ /* 0x000ea20008000800 */
[----:B------:R-:W-:Y:S02]  /*0840*/  UISETP.GE.U32.AND UP0, UPT, UR6, 0x4, UPT ;  /* 0x000000040600788c */ /* 0x000fe4000bf06070 */
[----:B--2---:R-:W-:-:S04]  /*0850*/  ULOP3.LUT UR7, UR5, 0x3, URZ, 0xc0, !UPT ;  /* 0x0000000305077892 */ /* 0x004fc8000f8ec0ff */
[----:B------:R-:W-:-:S03]  /*0860*/  UISETP.NE.AND UP1, UPT, UR7, URZ, UPT ;  /* 0x000000ff0700728c */ /* 0x000fc6000bf25270 */
[----:B------:R-:W-:Y:S08]  /*0870*/  BRA.U !UP0, `(.L_x_16) ;  /* 0x0000000108987547 */ /* 0x000ff0000b800000 */
[----:B------:R-:W2:Y:S01]  /*0880*/  LDC.64 R8, c[0x0][0x388] ;  /* 0x0000e200ff087b82 */ /* 0x000ea20000000a00 */
[----:B------:R-:W-:Y:S01]  /*0890*/  ISETP.NE.AND P0, PT, R5, RZ, PT ;  /* 0x000000ff0500720c */ /* 0x000fe20003f05270 */
[----:B------:R-:W-:-:S06]  /*08a0*/  IMAD R7, R3, UR4, R4 ;  /* 0x0000000403077c24 */ /* 0x000fcc000f8e0204 */
[----:B-1----:R-:W1:Y:S06]  /*08b0*/  LDC.64 R10, c[0x0][0x380] ;  /* 0x0000e000ff0a7b82 */ /* 0x002e6c0000000a00 */
[----:B------:R-:W3:Y:S01]  /*08c0*/  @!P0 LDG.E R21, desc[UR8][R12.64] ;  /* 0x000000080c158981 */ /* 0x000ee2000c1e1900 */
[----:B--2---:R-:W-:-:S05]  /*08d0*/  IMAD.WIDE R8, R7, 0x4, R8 ;  /* 0x0000000407087825 */ /* 0x004fca00078e0208 */
[----:B------:R-:W3:Y:S01]  /*08e0*/  LDG.E R14, desc[UR8][R8.64] ;  /* 0x00000008080e7981 */ /* 0x000ee2000c1e1900 */
[----:B------:R-:W-:Y:S02]  /*08f0*/  IMAD R7, R0, UR4, R5 ;  /* 0x0000000400077c24 */ /* 0x000fe4000f8e0205 */
[----:B------:R-:W-:-:S04]  /*0900*/  IMAD.WIDE R16, R3, 0x4, R8 ;  /* 0x0000000403107825 */ /* 0x000fc800078e0208 */
[----:B-1----:R-:W-:-:S05]  /*0910*/  IMAD.WIDE R10, R7, 0x4, R10 ;  /* 0x00000004070a7825 */ /* 0x002fca00078e020a */
[----:B------:R1:W2:Y:S01]  /*0920*/  LDG.E R18, desc[UR8][R10.64] ;  /* 0x000000080a127981 */ /* 0x0002a2000c1e1900 */
[----:B---3--:R-:W-:-:S05]  /*0930*/  @!P0 FADD R21, R14, R21 ;  /* 0x000000150e158221 */ /* 0x008fca0000000000 */
[----:B------:R3:W-:Y:S04]  /*0940*/  @!P0 STG.E desc[UR8][R12.64], R21 ;  /* 0x000000150c008986 */ /* 0x0007e8000c101908 */
[----:B------:R-:W4:Y:S04]  /*0950*/  LDG.E R15, desc[UR8][R16.64] ;  /* 0x00000008100f7981 */ /* 0x000f28000c1e1900 */
[----:B------:R-:W4:Y:S01]  /*0960*/  @!P0 LDG.E R20, desc[UR8][R12.64] ;  /* 0x000000080c148981 */ /* 0x000f22000c1e1900 */
[----:B------:R-:W-:-:S04]  /*0970*/  IMAD.WIDE R6, R0, 0x4, R10 ;  /* 0x0000000400067825 */ /* 0x000fc800078e020a */
[----:B------:R-:W-:-:S04]  /*0980*/  IMAD.WIDE R8, R3, 0x4, R16 ;  /* 0x0000000403087825 */ /* 0x000fc800078e0210 */
[----:B----4-:R-:W-:Y:S02]  /*0990*/  @!P0 FADD R25, R15, R20 ;  /* 0x000000140f198221 */ /* 0x010fe40000000000 */
[----:B------:R4:W5:Y:S04]  /*09a0*/  LDG.E R20, desc[UR8][R6.64] ;  /* 0x0000000806147981 */ /* 0x000968000c1e1900 */
[----:B------:R0:W-:Y:S04]  /*09b0*/  @!P0 STG.E desc[UR8][R12.64], R25 ;  /* 0x000000190c008986 */ /* 0x0001e8000c101908 */
[----:B------:R-:W3:Y:S04]  /*09c0*/  LDG.E R19, desc[UR8][R8.64] ;  /* 0x0000000808137981 */ /* 0x000ee8000c1e1900 */
[----:B------:R-:W3:Y:S01]  /*09d0*/  @!P0 LDG.E R22, desc[UR8][R12.64] ;  /* 0x000000080c168981 */ /* 0x000ee2000c1e1900 */
[----:B-1----:R-:W-:-:S04]  /*09e0*/  IMAD.WIDE R10, R0, 0x4, R6 ;  /* 0x00000004000a7825 */ /* 0x002fc800078e0206 */
[----:B------:R-:W-:-:S04]  /*09f0*/  IMAD.WIDE R16, R3, 0x4, R8 ;  /* 0x0000000403107825 */ /* 0x000fc800078e0208 */
[----:B----4-:R-:W-:-:S04]  /*0a00*/  IMAD.WIDE R6, R0, 0x4, R10 ;  /* 0x0000000400067825 */ /* 0x010fc800078e020a */
[----:B---3--:R-:W-:Y:S02]  /*0a10*/  @!P0 FADD R21, R19, R22 ;  /* 0x0000001613158221 */ /* 0x008fe40000000000 */
[----:B------:R-:W3:Y:S04]  /*0a20*/  LDG.E R22, desc[UR8][R10.64] ;  /* 0x000000080a167981 */ /* 0x000ee8000c1e1900 */
[----:B------:R0:W-:Y:S04]  /*0a30*/  @!P0 STG.E desc[UR8][R12.64], R21 ;  /* 0x000000150c008986 */ /* 0x0001e8000c101908 */
[----:B------:R-:W4:Y:S04]  /*0a40*/  LDG.E R17, desc[UR8][R16.64] ;  /* 0x0000000810117981 */ /* 0x000f28000c1e1900 */
[----:B------:R-:W4:Y:S04]  /*0a50*/  @!P0 LDG.E R24, desc[UR8][R12.64] ;  /* 0x000000080c188981 */ /* 0x000f28000c1e1900 */
[----:B------:R-:W3:Y:S01]  /*0a60*/  LDG.E R6, desc[UR8][R6.64] ;  /* 0x0000000806067981 */ /* 0x000ee2000c1e1900 */
[----:B--2---:R-:W-:-:S04]  /*0a70*/  FFMA R23, R18, R14, R23 ;  /* 0x0000000e12177223 */ /* 0x004fc80000000017 */
[----:B-----5:R-:W-:Y:S01]  /*0a80*/  FFMA R23, R20, R15, R23 ;  /* 0x0000000f14177223 */ /* 0x020fe20000000017 */
[----:B------:R-:W-:Y:S01]  /*0a90*/  UIADD3 UR4, UPT, UPT, UR4, 0x4, URZ ;  /* 0x0000000404047890 */ /* 0x000fe2000fffe0ff */
[----:B----4-:R-:W-:-:S05]  /*0aa0*/  @!P0 FADD R9, R17, R24 ;  /* 0x0000001811098221 */ /* 0x010fca0000000000 */
[----:B------:R0:W-:Y:S01]  /*0ab0*/  @!P0 STG.E desc[UR8][R12.64], R9 ;  /* 0x000000090c008986 */ /* 0x0001e2000c101908 */
[----:B---3--:R-:W-:-:S04]  /*0ac0*/  FFMA R23, R22, R19, R23 ;  /* 0x0000001316177223 */ /* 0x008fc80000000017 */
[----:B------:R-:W-:-:S07]  /*0ad0*/  FFMA R23, R6, R17, R23 ;  /* 0x0000001106177223 */ /* 0x000fce0000000017 */
.L_x_16:
[----:B------:R-:W-:Y:S05]  /*0ae0*/  BRA.U !UP1, `(.L_x_13) ;  /* 0x0000000109a07547 */ /* 0x000fea000b800000 */
[----:B------:R-:W-:Y:S02]  /*0af0*/  UISETP.NE.AND UP0, UPT, UR7, 0x1, UPT ;  /* 0x000000010700788c */ /* 0x000fe4000bf05270 */
[----:B------:R-:W-:-:S04]  /*0b00*/  ULOP3.LUT UR5, UR5, 0x1, URZ, 0xc0, !UPT ;  /* 0x0000000105057892 */ /* 0x000fc8000f8ec0ff */
[----:B------:R-:W-:-:S03]  /*0b10*/  UISETP.NE.U32.AND UP1, UPT, UR5, 0x1, UPT ;  /* 0x000000010500788c */ /* 0x000fc6000bf25070 */
[----:B------:R-:W-:Y:S08]  /*0b20*/  BRA.U !UP0, `(.L_x_17) ;  /* 0x0000000108587547 */ /* 0x000ff0000b800000 */
[----:B------:R-:W2:Y:S01]  /*0b30*/  LDC.64 R6, c[0x0][0x388] ;  /* 0x0000e200ff067b82 */ /* 0x000ea20000000a00 */
[----:B------:R-:W-:Y:S01]  /*0b40*/  ISETP.NE.AND P0, PT, R5, RZ, PT ;  /* 0x000000ff0500720c */ /* 0x000fe20003f05270 */
[----:B------:R-:W-:-:S12]  /*0b50*/  IMAD R15, R3, UR4, R4 ;  /* 0x00000004030f7c24 */ /* 0x000fd8000f8e0204 */
[----:B------:R-:W3:Y:S01]  /*0b60*/  @!P0 LDG.E R17, desc[UR8][R12.64] ;  /* 0x000000080c118981 */ /* 0x000ee2000c1e1900 */
[----:B--2---:R-:W-:Y:S02]  /*0b70*/  IMAD.WIDE R14, R15, 0x4, R6 ;  /* 0x000000040f0e7825 */ /* 0x004fe400078e0206 */
[----:B------:R-:W2:Y:S03]  /*0b80*/  LDC.64 R6, c[0x0][0x380] ;  /* 0x0000e000ff067b82 */ /* 0x000ea60000000a00 */
[----:B------:R-:W3:Y:S01]  /*0b90*/  LDG.E R18, desc[UR8][R14.64] ;  /* 0x000000080e127981 */ /* 0x000ee2000c1e1900 */
[----:B0-----:R-:W-:Y:S02]  /*0ba0*/  IMAD R9, R0, UR4, R5 ;  /* 0x0000000400097c24 */ /* 0x001fe4000f8e0205 */
[----:B-1----:R-:W-:-:S04]  /*0bb0*/  IMAD.WIDE R10, R3, 0x4, R14 ;  /* 0x00000004030a7825 */ /* 0x002fc800078e020e */
[----:B--2---:R-:W-:-:S05]  /*0bc0*/  IMAD.WIDE R6, R9, 0x4, R6 ;  /* 0x0000000409067825 */ /* 0x004fca00078e0206 */
[----:B------:R-:W2:Y:S01]  /*0bd0*/  LDG.E R16, desc[UR8][R6.64] ;  /* 0x0000000806107981 */ /* 0x000ea2000c1e1900 */
[----:B------:R-:W-:-:S04]  /*0be0*/  IMAD.WIDE R8, R0, 0x4, R6 ;  /* 0x0000000400087825 */ /* 0x000fc800078e0206 */
[----:B---3--:R-:W-:-:S05]  /*0bf0*/  @!P0 FADD R17, R18, R17 ;  /* 0x0000001112118221 */ /* 0x008fca0000000000 */
[----:B------:R3:W-:Y:S04]  /*0c00*/  @!P0 STG.E desc[UR8][R12.64], R17 ;  /* 0x000000110c008986 */ /* 0x0007e8000c101908 */
[----:B------:R-:W4:Y:S04]  /*0c10*/  LDG.E R10, desc[UR8][R10.64] ;  /* 0x000000080a0a7981 */ /* 0x000f28000c1e1900 */
[----:B------:R-:W4:Y:S04]  /*0c20*/  @!P0 LDG.E R19, desc[UR8][R12.64] ;  /* 0x000000080c138981 */ /* 0x000f28000c1e1900 */
[----:B------:R-:W5:Y:S01]  /*0c30*/  LDG.E R8, desc[UR8][R8.64] ;  /* 0x0000000808087981 */ /* 0x000f62000c1e1900 */
[----:B------:R-:W-:Y:S01]  /*0c40*/  UIADD3 UR4, UPT, UPT, UR4, 0x2, URZ ;  /* 0x0000000204047890 */ /* 0x000fe2000fffe0ff */
[----:B--2---:R-:W-:Y:S01]  /*0c50*/  FFMA R23, R16, R18, R23 ;  /* 0x0000001210177223 */ /* 0x004fe20000000017 */
[----:B----4-:R-:W-:-:S05]  /*0c60*/  @!P0 FADD R15, R10, R19 ;  /* 0x000000130a0f8221 */ /* 0x010fca0000000000 */
[----:B------:R3:W-:Y:S01]  /*0c70*/  @!P0 STG.E desc[UR8][R12.64], R15 ;  /* 0x0000000f0c008986 */ /* 0x0007e2000c101908 */
[----:B-----5:R-:W-:-:S07]  /*0c80*/  FFMA R23, R8, R10, R23 ;  /* 0x0000000a08177223 */ /* 0x020fce0000000017 */
.L_x_17:
[----:B------:R-:W-:Y:S05]  /*0c90*/  BRA.U UP1, `(.L_x_13) ;  /* 0x0000000101347547 */ /* 0x000fea000b800000 */
[----:B------:R-:W2:Y:S01]  /*0ca0*/  LDC.64 R6, c[0x0][0x388] ;  /* 0x0000e200ff067b82 */ /* 0x000ea20000000a00 */
[----:B------:R-:W-:Y:S01]  /*0cb0*/  ISETP.NE.AND P0, PT, R5, RZ, PT ;  /* 0x000000ff0500720c */ /* 0x000fe20003f05270 */
[----:B------:R-:W-:-:S06]  /*0cc0*/  IMAD R3, R3, UR4, R4 ;  /* 0x0000000403037c24 */ /* 0x000fcc000f8e0204 */
[----:B0-----:R-:W0:Y:S01]  /*0cd0*/  LDC.64 R8, c[0x0][0x380] ;  /* 0x0000e000ff087b82 */ /* 0x001e220000000a00 */
[----:B--2---:R-:W-:-:S05]  /*0ce0*/  IMAD.WIDE R6, R3, 0x4, R6 ;  /* 0x0000000403067825 */ /* 0x004fca00078e0206 */
[----:B------:R-:W2:Y:S04]  /*0cf0*/  @!P0 LDG.E R3, desc[UR8][R12.64] ;  /* 0x000000080c038981 */ /* 0x000ea8000c1e1900 */
[----:B------:R-:W2:Y:S01]  /*0d00*/  LDG.E R6, desc[UR8][R6.64] ;  /* 0x0000000806067981 */ /* 0x000ea2000c1e1900 */
[----:B------:R-:W-:-:S04]  /*0d10*/  IMAD R5, R0, UR4, R5 ;  /* 0x0000000400057c24 */ /* 0x000fc8000f8e0205 */
[----:B0-----:R-:W-:-:S06]  /*0d20*/  IMAD.WIDE R4, R5, 0x4, R8 ;  /* 0x0000000405047825 */ /* 0x001fcc00078e0208 */
[----:B------:R-:W4:Y:S01]  /*0d30*/  LDG.E R4, desc[UR8][R4.64] ;  /* 0x0000000804047981 */ /* 0x000f22000c1e1900 */
[----:B--2---:R-:W-:-:S05]  /*0d40*/  @!P0 FADD R3, R6, R3 ;  /* 0x0000000306038221 */ /* 0x004fca0000000000 */
[----:B------:R2:W-:Y:S01]  /*0d50*/  @!P0 STG.E desc[UR8][R12.64], R3 ;  /* 0x000000030c008986 */ /* 0x0005e2000c101908 */
[----:B----4-:R-:W-:-:S07]  /*0d60*/  FFMA R23, R4, R6, R23 ;  /* 0x0000000604177223 */ /* 0x010fce0000000017 */
.L_x_13:
[----:B------:R-:W2:Y:S02]  /*0d70*/  LDC.64 R4, c[0x0][0x390] ;  /* 0x0000e400ff047b82 */ /* 0x000ea40000000a00 */
[----:B--2---:R-:W-:-:S05]  /*0d80*/  IMAD.WIDE R2, R2, 0x4, R4 ;  /* 0x0000000402027825 */ /* 0x004fca00078e0204 */
[----:B------:R-:W-:Y:S01]  /*0d90*/  STG.E desc[UR8][R2.64], R23 ;  /* 0x0000001702007986 */ /* 0x000fe2000c101908 */
[----:B------:R-:W-:Y:S05]  /*0da0*/  EXIT ;  /* 0x000000000000794d */ /* 0x000fea0003800000 */
.L_x_18:
        /* <DEDUP_REMOVED lines=13> */
.L_x_77:


//--------------------- .text._Z14softmax_kernelPfii --------------------------
	.section	.text._Z14softmax_kernelPfii,"ax",@progbits
	.align	128
        .global         _Z14softmax_kernelPfii
        .type           _Z14softmax_kernelPfii,@function
        .size           _Z14softmax_kernelPfii,(.L_x_73 - _Z14softmax_kernelPfii)
        .other          _Z14softmax_kernelPfii,@"STO_CUDA_ENTRY STV_DEFAULT"
_Z14softmax_kernelPfii:
.text._Z14softmax_kernelPfii:
[----:B------:R-:W-:Y:S08]  /*0000*/  LDC R1, c[0x0][0x37c] ;  /* 0x0000df00ff017b82 */ /* 0x000ff00000000800 */
[----:B------:R-:W0:Y:S08]  /*0010*/  S2UR UR4, SR_CTAID.X ;  /* 0x00000000000479c3 */ /* 0x000e300000002500 */
[----:B------:R-:W0:Y:S02]  /*0020*/  LDC R0, c[0x0][0x388] ;  /* 0x0000e200ff007b82 */ /* 0x000e240000000800 */
[----:B0-----:R-:W-:-:S13]  /*0030*/  ISETP.LE.AND P0, PT, R0, UR4, PT ;  /* 0x0000000400007c0c */ /* 0x001fda000bf03270 */
[----:B------:R-:W-:Y:S05]  /*0040*/  @P0 EXIT ;  /* 0x000000000000094d */ /* 0x000fea0003800000 */
[----:B------:R-:W0:Y:S01]  /*0050*/  LDC R3, c[0x0][0x38c] ;  /* 0x0000e300ff037b82 */ /* 0x000e220000000800 */
[----:B------:R-:W1:Y:S07]  /*0060*/  LDCU.64 UR8, c[0x0][0x358] ;  /* 0x00006b00ff0877ac */ /* 0x000e6e0008000a00 */
[----:B------:R-:W2:Y:S01]  /*0070*/  LDC.64 R6, c[0x0][0x380] ;  /* 0x0000e000ff067b82 */ /* 0x000ea20000000a00 */
[----:B0-----:R-:W-:-:S04]  /*0080*/  IMAD R2, R3, UR4, RZ ;  /* 0x0000000403027c24 */ /* 0x001fc8000f8e02ff */
[----:B--2---:R-:W-:-:S05]  /*0090*/  IMAD.WIDE R4, R2, 0x4, R6 ;  /* 0x0000000402047825 */ /* 0x004fca00078e0206 */
[----:B-1----:R0:W5:Y:S01]  /*00a0*/  LDG.E R0, desc[UR8][R4.64] ;  /* 0x0000000804007981 */ /* 0x002162000c1e1900 */
[----:B------:R-:W-:-:S13]  /*00b0*/  ISETP.GE.AND P0, PT, R3, 0x2, PT ;  /* 0x000000020300780c */ /* 0x000fda0003f06270 */
[----:B0-----:R-:W-:Y:S05]  /*00c0*/  @!P0 BRA `(.L_x_19) ;  /* 0x0000000400a88947 */ /* 0x001fea0003800000 */
[C---:B------:R-:W-:Y:S01]  /*00d0*/  IADD3 R4, PT, PT, R3.reuse, -0x2, RZ ;  /* 0xfffffffe03047810 */ /* 0x040fe20007ffe0ff */
[----:B------:R-:W-:Y:S01]  /*00e0*/  UMOV UR4, 0x1 ;  /* 0x0000000100047882 */ /* 0x000fe20000000000 */
[----:B------:R-:W-:Y:S02]  /*00f0*/  IADD3 R3, PT, PT, R3, -0x1, RZ ;  /* 0xffffffff03037810 */ /* 0x000fe40007ffe0ff */
[----:B------:R-:W-:Y:S02]  /*0100*/  ISETP.GE.U32.AND P0, PT, R4, 0xf, PT ;  /* 0x0000000f0400780c */ /* 0x000fe40003f06070 */
[----:B------:R-:W-:-:S11]  /*0110*/  LOP3.LUT R19, R3, 0xf, RZ, 0xc0, !PT ;  /* 0x0000000f03137812 */ /* 0x000fd600078ec0ff */
[----:B------:R-:W-:Y:S05]  /*0120*/  @!P0 BRA `(.L_x_20) ;  /* 0x00000000009c8947 */ /* 0x000fea0003800000 */
[----:B------:R-:W-:Y:S01]  /*0130*/  IADD3 R5, PT, PT, R2, 0x1, RZ ;  /* 0x0000000102057810 */ /* 0x000fe20007ffe0ff */
[----:B------:R-:W-:-:S04]  /*0140*/  UMOV UR4, URZ ;  /* 0x000000ff00047c82 */ /* 0x000fc80008000000 */
[----:B------:R-:W-:Y:S01]  /*0150*/  IMAD.WIDE.U32 R4, R5, 0x4, R6 ;  /* 0x0000000405047825 */ /* 0x000fe200078e0006 */
[----:B------:R-:W-:Y:S02]  /*0160*/  LOP3.LUT R6, R3, 0xfffffff0, RZ, 0xc0, !PT ;  /* 0xfffffff003067812 */ /* 0x000fe400078ec0ff */
[----:B------:R-:W-:Y:S02]  /*0170*/  IADD3 R12, P0, PT, R4, 0x20, RZ ;  /* 0x00000020040c7810 */ /* 0x000fe40007f1e0ff */
[----:B------:R-:W-:Y:S02]  /*0180*/  IADD3 R6, PT, PT, -R6, RZ, RZ ;  /* 0x000000ff06067210 */ /* 0x000fe40007ffe1ff */
[----:B------:R-:W-:-:S09]  /*0190*/  IADD3.X R5, PT, PT, RZ, R5, RZ, P0, !PT ;  /* 0x00000005ff057210 */ /* 0x000fd200007fe4ff */
.L_x_21:
[----:B------:R-:W-:-:S05]  /*01a0*/  MOV R4, R12 ;  /* 0x0000000c00047202 */ /* 0x000fca0000000f00 */
[----:B------:R-:W2:Y:S04]  /*01b0*/  LDG.E R11, desc[UR8][R4.64+-0x20] ;  /* 0xffffe008040b7981 */ /* 0x000ea8000c1e1900 */
[----:B------:R-:W2:Y:S04]  /*01c0*/  LDG.E R12, desc[UR8][R4.64+-0x1c] ;  /* 0xffffe408040c7981 */ /* 0x000ea8000c1e1900 */
[----:B------:R-:W3:Y:S04]  /*01d0*/  LDG.E R14, desc[UR8][R4.64+-0x18] ;  /* 0xffffe808040e7981 */ /* 0x000ee8000c1e1900 */
[----:B------:R-:W3:Y:S04]  /*01e0*/  LDG.E R13, desc[UR8][R4.64+-0x14] ;  /* 0xffffec08040d7981 */ /* 0x000ee8000c1e1900 */
[----:B------:R-:W4:Y:S04]  /*01f0*/  LDG.E R16, desc[UR8][R4.64+-0x10] ;  /* 0xfffff00804107981 */ /* 0x000f28000c1e1900 */
        /* <DEDUP_REMOVED lines=10> */
[----:B------:R0:W4:Y:S01]  /*02a0*/  LDG.E R7, desc[UR8][R4.64+0x1c] ;  /* 0x00001c0804077981 */ /* 0x000122000c1e1900 */
[----:B------:R-:W-:Y:S01]  /*02b0*/  IADD3 R6, PT, PT, R6, 0x10, RZ ;  /* 0x0000001006067810 */ /* 0x000fe20007ffe0ff */
[----:B------:R-:W-:-:S03]  /*02c0*/  UIADD3 UR4, UPT, UPT, UR4, 0x10, URZ ;  /* 0x0000001004047890 */ /* 0x000fc6000fffe0ff */
[----:B------:R-:W-:Y:S02]  /*02d0*/  ISETP.NE.AND P0, PT, R6, RZ, PT ;  /* 0x000000ff0600720c */ /* 0x000fe40003f05270 */
[----:B--2--5:R-:W-:Y:S02]  /*02e0*/  FMNMX3 R11, R0, R11, R12, !PT ;  /* 0x0000000b000b7276 */ /* 0x024fe4000780000c */
[----:B------:R-:W-:-:S04]  /*02f0*/  IADD3 R12, P1, PT, R4, 0x40, RZ ;  /* 0x00000040040c7810 */ /* 0x000fc80007f3e0ff */
[----:B0-----:R-:W-:Y:S02]  /*0300*/  IADD3.X R5, PT, PT, RZ, R5, RZ, P1, !PT ;  /* 0x00000005ff057210 */ /* 0x001fe40000ffe4ff */
[----:B---3--:R-:W-:-:S04]  /*0310*/  FMNMX3 R11, R11, R14, R13, !PT ;  /* 0x0000000e0b0b7276 */ /* 0x008fc8000780000d */
[----:B----4-:R-:W-:-:S04]  /*0320*/  FMNMX3 R11, R11, R16, R15, !PT ;  /* 0x000000100b0b7276 */ /* 0x010fc8000780000f */
[----:B------:R-:W-:-:S04]  /*0330*/  FMNMX3 R11, R11, R18, R17, !PT ;  /* 0x000000120b0b7276 */ /* 0x000fc80007800011 */
[----:B------:R-:W-:-:S04]  /*0340*/  FMNMX3 R11, R11, R20, R21, !PT ;  /* 0x000000140b0b7276 */ /* 0x000fc80007800015 */
[----:B------:R-:W-:-:S04]  /*0350*/  FMNMX3 R11, R11, R22, R23, !PT ;  /* 0x000000160b0b7276 */ /* 0x000fc80007800017 */
[----:B------:R-:W-:-:S04]  /*0360*/  FMNMX3 R9, R11, R9, R10, !PT ;  /* 0x000000090b097276 */ /* 0x000fc8000780000a */
[----:B------:R-:W-:Y:S01]  /*0370*/  FMNMX3 R0, R9, R8, R7, !PT ;  /* 0x0000000809007276 */ /* 0x000fe20007800007 */
[----:B------:R-:W-:Y:S06]  /*0380*/  @P0 BRA `(.L_x_21) ;  /* 0xfffffffc00840947 */ /* 0x000fec000383ffff */
[----:B------:R-:W-:-:S12]  /*0390*/  UIADD3 UR4, UPT, UPT, UR4, 0x1, URZ ;  /* 0x0000000104047890 */ /* 0x000fd8000fffe0ff */
.L_x_20:
[----:B------:R-:W-:-:S13]  /*03a0*/  ISETP.NE.AND P0, PT, R19, RZ, PT ;  /* 0x000000ff1300720c */ /* 0x000fda0003f05270 */
[----:B------:R-:W-:Y:S05]  /*03b0*/  @!P0 BRA `(.L_x_19) ;  /* 0x0000000000ec8947 */ /* 0x000fea0003800000 */
[----:B------:R-:W-:Y:S02]  /*03c0*/  ISETP.GE.U32.AND P0, PT, R19, 0x8, PT ;  /* 0x000000081300780c */ /* 0x000fe40003f06070 */
[----:B------:R-:W-:-:S04]  /*03d0*/  LOP3.LUT R15, R3, 0x7, RZ, 0xc0, !PT ;  /* 0x00000007030f7812 */ /* 0x000fc800078ec0ff */
[----:B------:R-:W-:-:S07]  /*03e0*/  ISETP.NE.AND P1, PT, R15, RZ, PT ;  /* 0x000000ff0f00720c */ /* 0x000fce0003f25270 */
[----:B------:R-:W-:Y:S06]  /*03f0*/  @!P0 BRA `(.L_x_22) ;  /* 0x0000000000548947 */ /* 0x000fec0003800000 */
[----:B------:R-:W0:Y:S01]  /*0400*/  LDC.64 R10, c[0x0][0x380] ;  /* 0x0000e000ff0a7b82 */ /* 0x000e220000000a00 */
[C---:B------:R-:W-:Y:S02]  /*0410*/  IADD3 R8, P0, PT, R2.reuse, UR4, RZ ;  /* 0x0000000402087c10 */ /* 0x040fe4000ff1e0ff */
[----:B------:R-:W-:Y:S02]  /*0420*/  IADD3 R5, PT, PT, R2, UR4, RZ ;  /* 0x0000000402057c10 */ /* 0x000fe4000fffe0ff */
[----:B------:R-:W-:-:S03]  /*0430*/  IADD3.X R9, PT, PT, RZ, RZ, RZ, P0, !PT ;  /* 0x000000ffff097210 */ /* 0x000fc600007fe4ff */
[----:B------:R-:W1:Y:S01]  /*0440*/  LDC.64 R6, c[0x0][0x380] ;  /* 0x0000e000ff067b82 */ /* 0x000e620000000a00 */
[----:B0-----:R-:W-:Y:S01]  /*0450*/  LEA R4, P0, R8, R10, 0x2 ;  /* 0x0000000a08047211 */ /* 0x001fe200078010ff */
[----:B-1----:R-:W-:-:S03]  /*0460*/  IMAD.WIDE.U32 R6, R5, 0x4, R6 ;  /* 0x0000000405067825 */ /* 0x002fc600078e0006 */
[----:B------:R-:W-:-:S03]  /*0470*/  LEA.HI.X R5, R8, R11, R9, 0x2, P0 ;  /* 0x0000000b08057211 */ /* 0x000fc600000f1409 */
[----:B------:R-:W2:Y:S04]  /*0480*/  LDG.E R7, desc[UR8][R6.64] ;  /* 0x0000000806077981 */ /* 0x000ea8000c1e1900 */
[----:B------:R-:W2:Y:S04]  /*0490*/  LDG.E R8, desc[UR8][R4.64+0x4] ;  /* 0x0000040804087981 */ /* 0x000ea8000c1e1900 */
[----:B------:R-:W3:Y:S04]  /*04a0*/  LDG.E R9, desc[UR8][R4.64+0x8] ;  /* 0x0000080804097981 */ /* 0x000ee8000c1e1900 */
[----:B------:R-:W3:Y:S04]  /*04b0*/  LDG.E R10, desc[UR8][R4.64+0xc] ;  /* 0x00000c08040a7981 */ /* 0x000ee8000c1e1900 */
[----:B------:R-:W4:Y:S04]  /*04c0*/  LDG.E R11, desc[UR8][R4.64+0x10] ;  /* 0x00001008040b7981 */ /* 0x000f28000c1e1900 */
[----:B------:R-:W4:Y:S04]  /*04d0*/  LDG.E R12, desc[UR8][R4.64+0x14] ;  /* 0x00001408040c7981 */ /* 0x000f28000c1e1900 */
[----:B------:R-:W4:Y:S04]  /*04e0*/  LDG.E R13, desc[UR8][R4.64+0x18] ;  /* 0x00001808040d7981 */ /* 0x000f28000c1e1900 */
[----:B------:R-:W4:Y:S01]  /*04f0*/  LDG.E R14, desc[UR8][R4.64+0x1c] ;  /* 0x00001c08040e7981 */ /* 0x000f22000c1e1900 */
[----:B------:R-:W-:Y:S01]  /*0500*/  UIADD3 UR4, UPT, UPT, UR4, 0x8, URZ ;  /* 0x0000000804047890 */ /* 0x000fe2000fffe0ff */
[----:B--2--5:R-:W-:-:S04]  /*0510*/  FMNMX3 R8, R0, R7, R8, !PT ;  /* 0x0000000700087276 */ /* 0x024fc80007800008 */
[----:B---3--:R-:W-:-:S04]  /*0520*/  FMNMX3 R8, R8, R9, R10, !PT ;  /* 0x0000000908087276 */ /* 0x008fc8000780000a */
[----:B----4-:R-:W-:-:S04]  /*0530*/  FMNMX3 R8, R8, R11, R12, !PT ;  /* 0x0000000b08087276 */ /* 0x010fc8000780000c */
[----:B------:R-:W-:-:S07]  /*0540*/  FMNMX3 R0, R8, R13, R14, !PT ;  /* 0x0000000d08007276 */ /* 0x000fce000780000e */
.L_x_22:
        /* <DEDUP_REMOVED lines=16> */
[----:B------:R-:W3:Y:S01]  /*0650*/  LDG.E R10, desc[UR8][R6.64+0xc] ;  /* 0x00000c08060a7981 */ /* 0x000ee2000c1e1900 */
[----:B------:R-:W-:Y:S01]  /*0660*/  UIADD3 UR4, UPT, UPT, UR4, 0x4, URZ ;  /* 0x0000000404047890 */ /* 0x000fe2000fffe0ff */
[----:B--2--5:R-:W-:-:S04]  /*0670*/  FMNMX3 R0, R0, R5, R8, !PT ;  /* 0x0000000500007276 */ /* 0x024fc80007800008 */
[----:B---3--:R-:W-:-:S07]  /*0680*/  FMNMX3 R0, R0, R9, R10, !PT ;  /* 0x0000000900007276 */ /* 0x008fce000780000a */
.L_x_23:
[----:B------:R-:W-:Y:S05]  /*0690*/  @!P1 BRA `(.L_x_19) ;  /* 0x0000000000349947 */ /* 0x000fea0003800000 */
[----:B------:R-:W0:Y:S01]  /*06a0*/  LDC.64 R4, c[0x0][0x380] ;  /* 0x0000e000ff047b82 */ /* 0x000e220000000a00 */
[----:B------:R-:W-:Y:S02]  /*06b0*/  IADD3 R7, PT, PT, R2, UR4, RZ ;  /* 0x0000000402077c10 */ /* 0x000fe4000fffe0ff */
[----:B------:R-:W-:-:S03]  /*06c0*/  IADD3 R3, PT, PT, -R3, RZ, RZ ;  /* 0x000000ff03037210 */ /* 0x000fc60007ffe1ff */
[----:B0-----:R-:W-:-:S05]  /*06d0*/  IMAD.WIDE.U32 R4, R7, 0x4, R4 ;  /* 0x0000000407047825 */ /* 0x001fca00078e0004 */
[----:B------:R-:W-:-:S07]  /*06e0*/  MOV R7, R5 ;  /* 0x0000000500077202 */ /* 0x000fce0000000f00 */
.L_x_24:
[----:B------:R-:W-:-:S06]  /*06f0*/  MOV R5, R7 ;  /* 0x0000000700057202 */ /* 0x000fcc0000000f00 */
[----:B------:R0:W2:Y:S01]  /*0700*/  LDG.E R5, desc[UR8][R4.64] ;  /* 0x0000000804057981 */ /* 0x0000a2000c1e1900 */
[----:B------:R-:W-:-:S04]  /*0710*/  IADD3 R3, PT, PT, R3, 0x1, RZ ;  /* 0x0000000103037810 */ /* 0x000fc80007ffe0ff */
[----:B------:R-:W-:Y:S02]  /*0720*/  ISETP.NE.AND P0, PT, R3, RZ, PT ;  /* 0x000000ff0300720c */ /* 0x000fe40003f05270 */
[----:B0-----:R-:W-:-:S04]  /*0730*/  IADD3 R4, P1, PT, R4, 0x4, RZ ;  /* 0x0000000404047810 */ /* 0x001fc80007f3e0ff */
[----:B------:R-:W-:Y:S02]  /*0740*/  IADD3.X R7, PT, PT, RZ, R7, RZ, P1, !PT ;  /* 0x00000007ff077210 */ /* 0x000fe40000ffe4ff */
[----:B--2--5:R-:W-:-:S05]  /*0750*/  FMNMX R0, R5, R0, !PT ;  /* 0x0000000005007209 */ /* 0x024fca0007800000 */
[----:B------:R-:W-:Y:S05]  /*0760*/  @P0 BRA `(.L_x_24) ;  /* 0xfffffffc00e00947 */ /* 0x000fea000383ffff */
.L_x_19:
[----:B------:R-:W0:Y:S01]  /*0770*/  LDCU UR5, c[0x0][0x38c] ;  /* 0x00007180ff0577ac */ /* 0x000e220008000800 */
[----:B------:R-:W-:Y:S01]  /*0780*/  HFMA2 R3, -RZ, RZ, 0, 0 ;  /* 0x00000000ff037431 */ /* 0x000fe200000001ff */
[----:B0-----:R-:W-:-:S09]  /*0790*/  UISETP.GE.AND UP0, UPT, UR5, 0x1, UPT ;  /* 0x000000010500788c */ /* 0x001fd2000bf06270 */
[----:B------:R-:W-:Y:S05]  /*07a0*/  BRA.U !UP0, `(.L_x_25) ;  /* 0x0000000d08c47547 */ /* 0x000fea000b800000 */
[----:B------:R-:W-:Y:S01]  /*07b0*/  UISETP.GE.U32.AND UP1, UPT, UR5, 0x8, UPT ;  /* 0x000000080500788c */ /* 0x000fe2000bf26070 */
[----:B------:R-:W-:Y:S01]  /*07c0*/  MOV R3, RZ ;  /* 0x000000ff00037202 */ /* 0x000fe20000000f00 */
[----:B------:R-:W-:Y:S01]  /*07d0*/  ULOP3.LUT UR6, UR5, 0x7, URZ, 0xc0, !UPT ;  /* 0x0000000705067892 */ /* 0x000fe2000f8ec0ff */
[----:B------:R-:W-:-:S03]  /*07e0*/  UMOV UR4, URZ ;  /* 0x000000ff00047c82 */ /* 0x000fc60008000000 */
[----:B------:R-:W-:-:S03]  /*07f0*/  UISETP.NE.AND UP0, UPT, UR6, URZ, UPT ;  /* 0x000000ff0600728c */ /* 0x000fc6000bf05270 */
[----:B------:R-:W-:Y:S08]  /*0800*/  BRA.U !UP1, `(.L_x_26) ;  /* 0x0000000509c07547 */ /* 0x000ff0000b800000 */
[----:B------:R-:W0:Y:S01]  /*0810*/  LDC.64 R4, c[0x0][0x380] ;  /* 0x0000e000ff047b82 */ /* 0x000e220000000a00 */
[----:B------:R-:W-:Y:S01]  /*0820*/  ULOP3.LUT UR4, UR5, 0x7ffffff8, URZ, 0xc0, !UPT ;  /* 0x7ffffff805047892 */ /* 0x000fe2000f8ec0ff */
[----:B------:R-:W-:-:S03]  /*0830*/  MOV R3, RZ ;  /* 0x000000ff00037202 */ /* 0x000fc60000000f00 */
[----:B------:R-:W-:Y:S01]  /*0840*/  UIADD3 UR5, UPT, UPT, -UR4, URZ, URZ ;  /* 0x000000ff04057290 */ /* 0x000fe2000fffe1ff */
[----:B0-----:R-:W-:-:S03]  /*0850*/  IMAD.WIDE.U32 R4, R2, 0x4, R4 ;  /* 0x0000000402047825 */ /* 0x001fc600078e0004 */
[----:B------:R-:W-:-:S04]  /*0860*/  IADD3 R8, P0, PT, R4, 0x10, RZ ;  /* 0x0000001004087810 */ /* 0x000fc80007f1e0ff */
[----:B------:R-:W-:-:S09]  /*0870*/  IADD3.X R7, PT, PT, RZ, R5, RZ, P0, !PT ;  /* 0x00000005ff077210 */ /* 0x000fd200007fe4ff */
.L_x_27:
[----:B--2---:R-:W-:Y:S02]  /*0880*/  MOV R4, R8 ;  /* 0x0000000800047202 */ /* 0x004fe40000000f00 */
[----:B------:R-:W-:-:S05]  /*0890*/  MOV R5, R7 ;  /* 0x0000000700057202 */ /* 0x000fca0000000f00 */
[----:B------:R-:W2:Y:S04]  /*08a0*/  LDG.E R7, desc[UR8][R4.64+-0x10] ;  /* 0xfffff00804077981 */ /* 0x000ea8000c1e1900 */
[----:B------:R-:W3:Y:S04]  /*08b0*/  LDG.E R25, desc[UR8][R4.64+-0xc] ;  /* 0xfffff40804197981 */ /* 0x000ee8000c1e1900 */
[----:B------:R-:W4:Y:S04]  /*08c0*/  LDG.E R21, desc[UR8][R4.64+-0x8] ;  /* 0xfffff80804157981 */ /* 0x000f28000c1e1900 */
[----:B------:R-:W4:Y:S04]  /*08d0*/  LDG.E R23, desc[UR8][R4.64+-0x4] ;  /* 0xfffffc0804177981 */ /* 0x000f28000c1e1900 */
[----:B------:R-:W4:Y:S04]  /*08e0*/  LDG.E R11, desc[UR8][R4.64] ;  /* 0x00000008040b7981 */ /* 0x000f28000c1e1900 */
[----:B------:R-:W4:Y:S04]  /*08f0*/  LDG.E R15, desc[UR8][R4.64+0x4] ;  /* 0x00000408040f7981 */ /* 0x000f28000c1e1900 */
[----:B------:R-:W4:Y:S04]  /*0900*/  LDG.E R19, desc[UR8][R4.64+0x8] ;  /* 0x0000080804137981 */ /* 0x000f28000c1e1900 */
[----:B------:R-:W4:Y:S01]  /*0910*/  LDG.E R17, desc[UR8][R4.64+0xc] ;  /* 0x00000c0804117981 */ /* 0x000f22000c1e1900 */
[----:B------:R-:W-:Y:S01]  /*0920*/  HFMA2 R12, -RZ, RZ, 0.96630859375, -0.0022525787353515625 ;  /* 0x3bbb989dff0c7431 */ /* 0x000fe200000001ff */
[----:B------:R-:W-:Y:S01]  /*0930*/  MOV R13, 0x437c0000 ;  /* 0x437c0000000d7802 */ /* 0x000fe20000000f00 */
[----:B------:R-:W-:-:S04]  /*0940*/  UIADD3 UR5, UPT, UPT, UR5, 0x8, URZ ;  /* 0x0000000805057890 */ /* 0x000fc8000fffe0ff */
[----:B------:R-:W-:Y:S01]  /*0950*/  UISETP.NE.AND UP1, UPT, UR5, URZ, UPT ;  /* 0x000000ff0500728c */ /* 0x000fe2000bf25270 */
[----:B--2--5:R-:W-:-:S04]  /*0960*/  FADD R7, R7, -R0 ;  /* 0x8000000007077221 */ /* 0x024fc80000000000 */
[----:B------:R-:W-:Y:S01]  /*0970*/  FFMA.SAT R6, R7, R12, 0.5 ;  /* 0x3f00000007067423 */ /* 0x000fe2000000200c */
[----:B---3--:R-:W-:-:S03]  /*0980*/  FADD R25, R25, -R0 ;  /* 0x8000000019197221 */ /* 0x008fc60000000000 */
[-C--:B------:R-:W-:Y:S01]  /*0990*/  FFMA.RM R9, R6, R13.reuse, 12582913 ;  /* 0x4b40000106097423 */ /* 0x080fe2000000400d */
[-C--:B------:R-:W-:Y:S01]  /*09a0*/  FFMA.SAT R6, R25, R12.reuse, 0.5 ;  /* 0x3f00000019067423 */ /* 0x080fe2000000200c */
[--C-:B----4-:R-:W-:Y:S02]  /*09b0*/  FADD R21, R21, -R0.reuse ;  /* 0x8000000015157221 */ /* 0x110fe40000000000 */
[----:B------:R-:W-:Y:S01]  /*09c0*/  FADD R8, R9, -12583039 ;  /* 0xcb40007f09087421 */ /* 0x000fe20000000000 */
[-C--:B------:R-:W-:Y:S01]  /*09d0*/  FFMA.RM R6, R6, R13.reuse, 12582913 ;  /* 0x4b40000106067423 */ /* 0x080fe2000000400d */
[-C--:B------:R-:W-:Y:S01]  /*09e0*/  FFMA.SAT R14, R21, R12.reuse, 0.5 ;  /* 0x3f000000150e7423 */ /* 0x080fe2000000200c */
[----:B------:R-:W-:Y:S01]  /*09f0*/  FADD R23, R23, -R0 ;  /* 0x8000000017177221 */ /* 0x000fe20000000000 */
[----:B------:R-:W-:Y:S01]  /*0a00*/  FFMA R8, R7, 1.4426950216293334961, -R8 ;  /* 0x3fb8aa3b07087823 */ /* 0x000fe20000000808 */
[C---:B------:R-:W-:Y:S01]  /*0a10*/  FADD R10, R6.reuse, -12583039 ;  /* 0xcb40007f060a7421 */ /* 0x040fe20000000000 */
[----:B------:R-:W-:Y:S01]  /*0a20*/  SHF.L.U32 R6, R6, 0x17, RZ ;  /* 0x0000001706067819 */ /* 0x000fe200000006ff */
[----:B------:R-:W-:Y:S01]  /*0a30*/  FFMA.SAT R18, R23, R12, 0.5 ;  /* 0x3f00000017127423 */ /* 0x000fe2000000200c */
[----:B------:R-:W-:Y:S01]  /*0a40*/  FFMA R8, R7, 1.925963033500011079e-08, R8 ;  /* 0x32a5706007087823 */ /* 0x000fe20000000008 */
[----:B------:R-:W-:Y:S01]  /*0a50*/  FFMA.RM R7, R14, R13, 12582913 ;  /* 0x4b4000010e077423 */ /* 0x000fe2000000400d */
[----:B------:R-:W-:-:S03]  /*0a60*/  FFMA R10, R25, 1.4426950216293334961, -R10 ;  /* 0x3fb8aa3b190a7823 */ /* 0x000fc6000000080a */
[----:B------:R-:W-:Y:S01]  /*0a70*/  FADD R14, R7, -12583039 ;  /* 0xcb40007f070e7421 */ /* 0x000fe20000000000 */
[----:B------:R-:W-:Y:S01]  /*0a80*/  FFMA R16, R25, 1.925963033500011079e-08, R10 ;  /* 0x32a5706019107823 */ /* 0x000fe2000000000a */
[----:B------:R-:W-:Y:S01]  /*0a90*/  FADD R25, R11, -R0 ;  /* 0x800000000b197221 */ /* 0x000fe20000000000 */
[-C--:B------:R-:W-:Y:S01]  /*0aa0*/  FFMA.RM R10, R18, R13.reuse, 12582913 ;  /* 0x4b400001120a7423 */ /* 0x080fe2000000400d */
[----:B------:R-:W-:Y:S01]  /*0ab0*/  FFMA R14, R21, 1.4426950216293334961, -R14 ;  /* 0x3fb8aa3b150e7823 */ /* 0x000fe2000000080e */
[----:B------:R-:W0:Y:S01]  /*0ac0*/  MUFU.EX2 R8, R8 ;  /* 0x0000000800087308 */ /* 0x000e220000000800 */
[----:B------:R-:W-:Y:S01]  /*0ad0*/  FFMA.SAT R22, R25, R12, 0.5 ;  /* 0x3f00000019167423 */ /* 0x000fe2000000200c */
[----:B------:R-:W-:Y:S01]  /*0ae0*/  FADD R18, R10, -12583039 ;  /* 0xcb40007f0a127421 */ /* 0x000fe20000000000 */
[----:B------:R-:W-:Y:S01]  /*0af0*/  FFMA R20, R21, 1.925963033500011079e-08, R14 ;  /* 0x32a5706015147823 */ /* 0x000fe2000000000e */
[----:B------:R-:W-:Y:S01]  /*0b00*/  FADD R21, R15, -R0 ;  /* 0x800000000f157221 */ /* 0x000fe20000000000 */
[----:B------:R-:W-:Y:S01]  /*0b10*/  FFMA.RM R14, R22, R13, 12582913 ;  /* 0x4b400001160e7423 */ /* 0x000fe2000000400d */
[----:B------:R-:W-:-:S02]  /*0b20*/  FFMA R18, R23, 1.4426950216293334961, -R18 ;  /* 0x3fb8aa3b17127823 */ /* 0x000fc40000000812 */
[-C--:B------:R-:W-:Y:S01]  /*0b30*/  FFMA.SAT R26, R21, R12.reuse, 0.5 ;  /* 0x3f000000151a7423 */ /* 0x080fe2000000200c */
[----:B------:R-:W-:Y:S01]  /*0b40*/  FADD R24, R14, -12583039 ;  /* 0xcb40007f0e187421 */ /* 0x000fe20000000000 */
[----:B------:R-:W-:Y:S01]  /*0b50*/  FFMA R22, R23, 1.925963033500011079e-08, R18 ;  /* 0x32a5706017167823 */ /* 0x000fe20000000012 */
[----:B------:R-:W-:Y:S01]  /*0b60*/  FADD R23, R19, -R0 ;  /* 0x8000000013177221 */ /* 0x000fe20000000000 */
[-C--:B------:R-:W-:Y:S01]  /*0b70*/  FFMA.RM R18, R26, R13.reuse, 12582913 ;  /* 0x4b4000011a127423 */ /* 0x080fe2000000400d */
[----:B------:R-:W-:Y:S01]  /*0b80*/  FFMA R24, R25, 1.4426950216293334961, -R24 ;  /* 0x3fb8aa3b19187823 */ /* 0x000fe20000000818 */
[----:B------:R-:W1:Y:S01]  /*0b90*/  MUFU.EX2 R11, R16 ;  /* 0x00000010000b7308 */ /* 0x000e620000000800 */
[-C--:B------:R-:W-:Y:S01]  /*0ba0*/  FFMA.SAT R28, R23, R12.reuse, 0.5 ;  /* 0x3f000000171c7423 */ /* 0x080fe2000000200c */
[----:B------:R-:W-:Y:S01]  /*0bb0*/  FADD R26, R18, -12583039 ;  /* 0xcb40007f121a7421 */ /* 0x000fe20000000000 */
[----:B------:R-:W-:Y:S01]  /*0bc0*/  FFMA R24, R25, 1.925963033500011079e-08, R24 ;  /* 0x32a5706019187823 */ /* 0x000fe20000000018 */
[----:B------:R-:W-:Y:S01]  /*0bd0*/  FADD R25, R17, -R0 ;  /* 0x8000000011197221 */ /* 0x000fe20000000000 */
[-C--:B------:R-:W-:Y:S01]  /*0be0*/  FFMA.RM R19, R28, R13.reuse, 12582913 ;  /* 0x4b4000011c137423 */ /* 0x080fe2000000400d */
[----:B------:R-:W-:Y:S01]  /*0bf0*/  FFMA R26, R21, 1.4426950216293334961, -R26 ;  /* 0x3fb8aa3b151a7823 */ /* 0x000fe2000000081a */
[----:B------:R-:W-:Y:S01]  /*0c00*/  SHF.L.U32 R14, R14, 0x17, RZ ;  /* 0x000000170e0e7819 */ /* 0x000fe200000006ff */
[----:B------:R-:W-:Y:S01]  /*0c10*/  FFMA.SAT R28, R25, R12, 0.5 ;  /* 0x3f000000191c7423 */ /* 0x000fe2000000200c */
[----:B------:R2:W3:Y:S01]  /*0c20*/  MUFU.EX2 R15, R20 ;  /* 0x00000014000f7308 */ /* 0x0004e20000000800 */
[----:B------:R-:W-:Y:S01]  /*0c30*/  FFMA R12, R21, 1.925963033500011079e-08, R26 ;  /* 0x32a57060150c7823 */ /* 0x000fe2000000001a */
[----:B------:R-:W-:Y:S01]  /*0c40*/  SHF.L.U32 R21, R9, 0x17, RZ ;  /* 0x0000001709157819 */ /* 0x000fe200000006ff */
[----:B------:R-:W-:-:S04]  /*0c50*/  FFMA.RM R13, R28, R13, 12582913 ;  /* 0x4b4000011c0d7423 */ /* 0x000fc8000000400d */
[----:B0-----:R-:W-:Y:S01]  /*0c60*/  FMUL R8, R21, R8 ;  /* 0x0000000815087220 */ /* 0x001fe20000400000 */
[----:B------:R0:W4:Y:S01]  /*0c70*/  MUFU.EX2 R16, R22 ;  /* 0x0000001600107308 */ /* 0x0001220000000800 */
[----:B--2---:R-:W-:Y:S01]  /*0c80*/  FADD R20, R19, -12583039 ;  /* 0xcb40007f13147421 */ /* 0x004fe20000000000 */
[----:B-1----:R-:W-:Y:S01]  /*0c90*/  FMUL R11, R6, R11 ;  /* 0x0000000b060b7220 */ /* 0x002fe20000400000 */
[----:B------:R-:W-:Y:S01]  /*0ca0*/  FADD R6, R8, R3 ;  /* 0x0000000308067221 */ /* 0x000fe20000000000 */
[----:B------:R-:W-:Y:S01]  /*0cb0*/  SHF.L.U32 R21, R18, 0x17, RZ ;  /* 0x0000001712157819 */ /* 0x000fe200000006ff */
[----:B------:R-:W-:Y:S01]  /*0cc0*/  FFMA R20, R23, 1.4426950216293334961, -R20 ;  /* 0x3fb8aa3b17147823 */ /* 0x000fe20000000814 */
[C---:B------:R-:W-:Y:S01]  /*0cd0*/  SHF.L.U32 R18, R13.reuse, 0x17, RZ ;  /* 0x000000170d127819 */ /* 0x040fe200000006ff */
[----:B------:R-:W-:Y:S01]  /*0ce0*/  FADD R6, R6, R11 ;  /* 0x0000000b06067221 */ /* 0x000fe20000000000 */
[----:B------:R-:W1:Y:S01]  /*0cf0*/  MUFU.EX2 R17, R24 ;  /* 0x0000001800117308 */ /* 0x000e620000000800 */
[----:B0-----:R-:W-:Y:S01]  /*0d00*/  FADD R22, R13, -12583039 ;  /* 0xcb40007f0d167421 */ /* 0x001fe20000000000 */
[----:B------:R-:W-:Y:S01]  /*0d10*/  FFMA R23, R23, 1.925963033500011079e-08, R20 ;  /* 0x32a5706017177823 */ /* 0x000fe20000000014 */
[----:B------:R-:W-:Y:S01]  /*0d20*/  SHF.L.U32 R20, R7, 0x17, RZ ;  /* 0x0000001707147819 */ /* 0x000fe200000006ff */
[----:B------:R-:W-:Y:S01]  /*0d30*/  STG.E desc[UR8][R4.64+-0xc], R11 ;  /* 0xfffff40b04007986 */ /* 0x000fe2000c101908 */
[----:B------:R-:W-:Y:S01]  /*0d40*/  FFMA R22, R25, 1.4426950216293334961, -R22 ;  /* 0x3fb8aa3b19167823 */ /* 0x000fe20000000816 */
[----:B------:R-:W-:-:S02]  /*0d50*/  SHF.L.U32 R7, R10, 0x17, RZ ;  /* 0x000000170a077819 */ /* 0x000fc400000006ff */
[----:B------:R-:W0:Y:S01]  /*0d60*/  MUFU.EX2 R12, R12 ;  /* 0x0000000c000c7308 */ /* 0x000e220000000800 */
[----:B------:R-:W-:Y:S01]  /*0d70*/  FFMA R22, R25, 1.925963033500011079e-08, R22 ;  /* 0x32a5706019167823 */ /* 0x000fe20000000016 */
[----:B------:R-:W-:Y:S01]  /*0d80*/  SHF.L.U32 R10, R19, 0x17, RZ ;  /* 0x00000017130a7819 */ /* 0x000fe200000006ff */
[----:B---3--:R-:W-:Y:S01]  /*0d90*/  FMUL R15, R20, R15 ;  /* 0x0000000f140f7220 */ /* 0x008fe20000400000 */
[----:B----4-:R-:W-:Y:S01]  /*0da0*/  FMUL R7, R7, R16 ;  /* 0x0000001007077220 */ /* 0x010fe20000400000 */
[----:B------:R2:W-:Y:S02]  /*0db0*/  STG.E desc[UR8][R4.64+-0x10], R8 ;  /* 0xfffff00804007986 */ /* 0x0005e4000c101908 */
[----:B------:R-:W-:Y:S01]  /*0dc0*/  FADD R6, R6, R15 ;  /* 0x0000000f06067221 */ /* 0x000fe20000000000 */
[----:B------:R-:W3:Y:S01]  /*0dd0*/  MUFU.EX2 R9, R23 ;  /* 0x0000001700097308 */ /* 0x000ee20000000800 */
[----:B-1----:R-:W-:Y:S01]  /*0de0*/  FMUL R17, R14, R17 ;  /* 0x000000110e117220 */ /* 0x002fe20000400000 */
[----:B------:R-:W-:Y:S01]  /*0df0*/  STG.E desc[UR8][R4.64+-0x8], R15 ;  /* 0xfffff80f04007986 */ /* 0x000fe2000c101908 */
[----:B------:R-:W-:-:S03]  /*0e00*/  FADD R6, R6, R7 ;  /* 0x0000000706067221 */ /* 0x000fc60000000000 */
[----:B------:R-:W-:Y:S01]  /*0e10*/  STG.E desc[UR8][R4.64], R17 ;  /* 0x0000001104007986 */ /* 0x000fe2000c101908 */
[----:B------:R-:W-:Y:S01]  /*0e20*/  FADD R6, R6, R17 ;  /* 0x0000001106067221 */ /* 0x000fe20000000000 */
[----:B------:R-:W1:Y:S01]  /*0e30*/  MUFU.EX2 R3, R22 ;  /* 0x0000001600037308 */ /* 0x000e620000000800 */
[----:B0-----:R-:W-:Y:S01]  /*0e40*/  FMUL R21, R21, R12 ;  /* 0x0000000c15157220 */ /* 0x001fe20000400000 */
[----:B--2---:R-:W-:Y:S01]  /*0e50*/  IADD3 R8, P0, PT, R4, 0x20, RZ ;  /* 0x0000002004087810 */ /* 0x004fe20007f1e0ff */
[----:B------:R0:W-:Y:S02]  /*0e60*/  STG.E desc[UR8][R4.64+-0x4], R7 ;  /* 0xfffffc0704007986 */ /* 0x0001e4000c101908 */
[----:B------:R-:W-:Y:S02]  /*0e70*/  FADD R6, R6, R21 ;  /* 0x0000001506067221 */ /* 0x000fe40000000000 */
[----:B------:R2:W-:Y:S01]  /*0e80*/  STG.E desc[UR8][R4.64+0x4], R21 ;  /* 0x0000041504007986 */ /* 0x0005e2000c101908 */
[----:B---3--:R-:W-:-:S04]  /*0e90*/  FMUL R9, R10, R9 ;  /* 0x000000090a097220 */ /* 0x008fc80000400000 */
[----:B------:R-:W-:Y:S01]  /*0ea0*/  FADD R6, R6, R9 ;  /* 0x0000000906067221 */ /* 0x000fe20000000000 */
[----:B------:R2:W-:Y:S01]  /*0eb0*/  STG.E desc[UR8][R4.64+0x8], R9 ;  /* 0x0000080904007986 */ /* 0x0005e2000c101908 */
[----:B0-----:R-:W-:Y:S01]  /*0ec0*/  IADD3.X R7, PT, PT, RZ, R5, RZ, P0, !PT ;  /* 0x00000005ff077210 */ /* 0x001fe200007fe4ff */
[----:B-1----:R-:W-:-:S04]  /*0ed0*/  FMUL R11, R18, R3 ;  /* 0x00000003120b7220 */ /* 0x002fc80000400000 */
[----:B------:R-:W-:Y:S01]  /*0ee0*/  FADD R3, R6, R11 ;  /* 0x0000000b06037221 */ /* 0x000fe20000000000 */
[----:B------:R2:W-:Y:S01]  /*0ef0*/  STG.E desc[UR8][R4.64+0xc], R11 ;  /* 0x00000c0b04007986 */ /* 0x0005e2000c101908 */
[----:B------:R-:W-:Y:S05]  /*0f00*/  BRA.U UP1, `(.L_x_27) ;  /* 0xfffffff9015c7547 */ /* 0x000fea000b83ffff */
.L_x_26:
[----:B------:R-:W-:Y:S05]  /*0f10*/  BRA.U !UP0, `(.L_x_25) ;  /* 0x0000000508e87547 */ /* 0x000fea000b800000 */
[----:B------:R-:W0:Y:S01]  /*0f20*/  LDCU UR5, c[0x0][0x38c] ;  /* 0x00007180ff0577ac */ /* 0x000e220008000800 */
[----:B------:R-:W-:Y:S02]  /*0f30*/  UISETP.GE.U32.AND UP0, UPT, UR6, 0x4, UPT ;  /* 0x000000040600788c */ /* 0x000fe4000bf06070 */
[----:B0-----:R-:W-:-:S04]  /*0f40*/  ULOP3.LUT UR7, UR5, 0x3, URZ, 0xc0, !UPT ;  /* 0x0000000305077892 */ /* 0x001fc8000f8ec0ff */
[----:B------:R-:W-:-:S03]  /*0f50*/  UISETP.NE.AND UP1, UPT, UR7, URZ, UPT ;  /* 0x000000ff0700728c */ /* 0x000fc6000bf25270 */
[----:B------:R-:W-:Y:S08]  /*0f60*/  BRA.U !UP0, `(.L_x_28) ;  /* 0x0000000108ec7547 */ /* 0x000ff0000b800000 */
[----:B--2---:R-:W0:Y:S01]  /*0f70*/  LDC.64 R4, c[0x0][0x380] ;  /* 0x0000e000ff047b82 */ /* 0x004e220000000a00 */
[----:B------:R-:W-:-:S05]  /*0f80*/  IADD3 R7, PT, PT, R2, UR4, RZ ;  /* 0x0000000402077c10 */ /* 0x000fca000fffe0ff */
[----:B0-----:R-:W-:-:S05]  /*0f90*/  IMAD.WIDE.U32 R4, R7, 0x4, R4 ;  /* 0x0000000407047825 */ /* 0x001fca00078e0004 */
[----:B------:R-:W2:Y:S01]  /*0fa0*/  LDG.E R7, desc[UR8][R4.64] ;  /* 0x0000000804077981 */ /* 0x000ea2000c1e1900 */
[----:B------:R-:W-:Y:S01]  /*0fb0*/  HFMA2 R9, -RZ, RZ, 0.96630859375, -0.0022525787353515625 ;  /* 0x3bbb989dff097431 */ /* 0x000fe200000001ff */
[----:B------:R-:W-:Y:S02]  /*0fc0*/  MOV R8, 0x437c0000 ;  /* 0x437c000000087802 */ /* 0x000fe40000000f00 */
[----:B------:R-:W-:-:S04]  /*0fd0*/  IADD3 R12, P0, PT, R2, UR4, RZ ;  /* 0x00000004020c7c10 */ /* 0x000fc8000ff1e0ff */
[----:B------:R-:W-:Y:S01]  /*0fe0*/  IADD3.X R14, PT, PT, RZ, RZ, RZ, P0, !PT ;  /* 0x000000ffff0e7210 */ /* 0x000fe200007fe4ff */
[----:B--2--5:R-:W-:-:S04]  /*0ff0*/  FADD R10, R7, -R0 ;  /* 0x80000000070a7221 */ /* 0x024fc80000000000 */
[----:B------:R-:W-:-:S04]  /*1000*/  FFMA.SAT R7, R10, R9, 0.5 ;  /* 0x3f0000000a077423 */ /* 0x000fc80000002009 */
[----:B------:R-:W-:Y:S02]  /*1010*/  FFMA.RM R11, R7, R8, 12582913 ;  /* 0x4b400001070b7423 */ /* 0x000fe40000004008 */
[----:B------:R-:W0:Y:S02]  /*1020*/  LDC.64 R6, c[0x0][0x380] ;  /* 0x0000e000ff067b82 */ /* 0x000e240000000a00 */
[----:B------:R-:W-:-:S04]  /*1030*/  FADD R13, R11, -12583039 ;  /* 0xcb40007f0b0d7421 */ /* 0x000fc80000000000 */
[----:B------:R-:W-:-:S04]  /*1040*/  FFMA R13, R10, 1.4426950216293334961, -R13 ;  /* 0x3fb8aa3b0a0d7823 */ /* 0x000fc8000000080d */
[----:B------:R-:W-:Y:S01]  /*1050*/  FFMA R13, R10, 1.925963033500011079e-08, R13 ;  /* 0x32a570600a0d7823 */ /* 0x000fe2000000000d */
[----:B------:R-:W-:-:S05]  /*1060*/  SHF.L.U32 R10, R11, 0x17, RZ ;  /* 0x000000170b0a7819 */ /* 0x000fca00000006ff */
[----:B------:R-:W1:Y:S01]  /*1070*/  MUFU.EX2 R13, R13 ;  /* 0x0000000d000d7308 */ /* 0x000e620000000800 */
[----:B0-----:R-:W-:-:S04]  /*1080*/  LEA R6, P0, R12, R6, 0x2 ;  /* 0x000000060c067211 */ /* 0x001fc800078010ff */
[----:B------:R-:W-:Y:S01]  /*1090*/  LEA.HI.X R7, R12, R7, R14, 0x2, P0 ;  /* 0x000000070c077211 */ /* 0x000fe200000f140e */
[----:B-1----:R-:W-:-:S05]  /*10a0*/  FMUL R10, R10, R13 ;  /* 0x0000000d0a0a7220 */ /* 0x002fca0000400000 */
[----:B------:R0:W-:Y:S04]  /*10b0*/  STG.E desc[UR8][R4.64], R10 ;  /* 0x0000000a04007986 */ /* 0x0001e8000c101908 */
[----:B------:R-:W2:Y:S04]  /*10c0*/  LDG.E R11, desc[UR8][R6.64+0x4] ;  /* 0x00000408060b7981 */ /* 0x000ea8000c1e1900 */
[----:B------:R-:W3:Y:S04]  /*10d0*/  LDG.E R15, desc[UR8][R6.64+0x8] ;  /* 0x00000808060f7981 */ /* 0x000ee8000c1e1900 */
[----:B------:R-:W4:Y:S01]  /*10e0*/  LDG.E R17, desc[UR8][R6.64+0xc] ;  /* 0x00000c0806117981 */ /* 0x000f22000c1e1900 */
[----:B------:R-:W-:Y:S01]  /*10f0*/  FADD R3, R3, R10 ;  /* 0x0000000a03037221 */ /* 0x000fe20000000000 */
[----:B------:R-:W-:Y:S01]  /*1100*/  UIADD3 UR4, UPT, UPT, UR4, 0x4, URZ ;  /* 0x0000000404047890 */ /* 0x000fe2000fffe0ff */
[--C-:B--2---:R-:W-:Y:S01]  /*1110*/  FADD R12, R11, -R0.reuse ;  /* 0x800000000b0c7221 */ /* 0x104fe20000000000 */
[----:B---3--:R-:W-:-:S03]  /*1120*/  FADD R14, R15, -R0 ;  /* 0x800000000f0e7221 */ /* 0x008fc60000000000 */
[-C--:B------:R-:W-:Y:S01]  /*1130*/  FFMA.SAT R11, R12, R9.reuse, 0.5 ;  /* 0x3f0000000c0b7423 */ /* 0x080fe20000002009 */
[----:B----4-:R-:W-:Y:S01]  /*1140*/  FADD R16, R17, -R0 ;  /* 0x8000000011107221 */ /* 0x010fe20000000000 */
[-C--:B------:R-:W-:Y:S02]  /*1150*/  FFMA.SAT R15, R14, R9.reuse, 0.5 ;  /* 0x3f0000000e0f7423 */ /* 0x080fe40000002009 */
[-C--:B------:R-:W-:Y:S01]  /*1160*/  FFMA.RM R11, R11, R8.reuse, 12582913 ;  /* 0x4b4000010b0b7423 */ /* 0x080fe20000004008 */
[----:B------:R-:W-:Y:S01]  /*1170*/  FFMA.SAT R9, R16, R9, 0.5 ;  /* 0x3f00000010097423 */ /* 0x000fe20000002009 */
[-C--:B------:R-:W-:Y:S02]  /*1180*/  FFMA.RM R15, R15, R8.reuse, 12582913 ;  /* 0x4b4000010f0f7423 */ /* 0x080fe40000004008 */
[C---:B------:R-:W-:Y:S01]  /*1190*/  FADD R13, R11.reuse, -12583039 ;  /* 0xcb40007f0b0d7421 */ /* 0x040fe20000000000 */
[----:B------:R-:W-:Y:S01]  /*11a0*/  SHF.L.U32 R11, R11, 0x17, RZ ;  /* 0x000000170b0b7819 */ /* 0x000fe200000006ff */
[----:B------:R-:W-:Y:S01]  /*11b0*/  FFMA.RM R9, R9, R8, 12582913 ;  /* 0x4b40000109097423 */ /* 0x000fe20000004008 */
[C---:B0-----:R-:W-:Y:S01]  /*11c0*/  FADD R5, R15.reuse, -12583039 ;  /* 0xcb40007f0f057421 */ /* 0x041fe20000000000 */
[----:B------:R-:W-:Y:S01]  /*11d0*/  FFMA R13, R12, 1.4426950216293334961, -R13 ;  /* 0x3fb8aa3b0c0d7823 */ /* 0x000fe2000000080d */
[----:B------:R-:W-:Y:S01]  /*11e0*/  SHF.L.U32 R15, R15, 0x17, RZ ;  /* 0x000000170f0f7819 */ /* 0x000fe200000006ff */
[C---:B------:R-:W-:Y:S01]  /*11f0*/  FADD R17, R9.reuse, -12583039 ;  /* 0xcb40007f09117421 */ /* 0x040fe20000000000 */
[----:B------:R-:W-:Y:S01]  /*1200*/  FFMA R5, R14, 1.4426950216293334961, -R5 ;  /* 0x3fb8aa3b0e057823 */ /* 0x000fe20000000805 */
[----:B------:R-:W-:Y:S01]  /*1210*/  FFMA R13, R12, 1.925963033500011079e-08, R13 ;  /* 0x32a570600c0d7823 */ /* 0x000fe2000000000d */
[----:B------:R-:W-:Y:S01]  /*1220*/  SHF.L.U32 R9, R9, 0x17, RZ ;  /* 0x0000001709097819 */ /* 0x000fe200000006ff */
[----:B------:R-:W-:Y:S01]  /*1230*/  FFMA R17, R16, 1.4426950216293334961, -R17 ;  /* 0x3fb8aa3b10117823 */ /* 0x000fe20000000811 */
[----:B------:R-:W-:Y:S01]  /*1240*/  FFMA R5, R14, 1.925963033500011079e-08, R5 ;  /* 0x32a570600e057823 */ /* 0x000fe20000000005 */
[----:B------:R-:W0:Y:S02]  /*1250*/  MUFU.EX2 R4, R13 ;  /* 0x0000000d00047308 */ /* 0x000e240000000800 */
[----:B------:R-:W-:-:S06]  /*1260*/  FFMA R17, R16, 1.925963033500011079e-08, R17 ;  /* 0x32a5706010117823 */ /* 0x000fcc0000000011 */
[----:B------:R-:W1:Y:S08]  /*1270*/  MUFU.EX2 R8, R5 ;  /* 0x0000000500087308 */ /* 0x000e700000000800 */
[----:B------:R-:W2:Y:S01]  /*1280*/  MUFU.EX2 R12, R17 ;  /* 0x00000011000c7308 */ /* 0x000ea20000000800 */
[----:B0-----:R-:W-:-:S04]  /*1290*/  FMUL R4, R11, R4 ;  /* 0x000000040b047220 */ /* 0x001fc80000400000 */
[----:B------:R-:W-:Y:S01]  /*12a0*/  FADD R3, R3, R4 ;  /* 0x0000000403037221 */ /* 0x000fe20000000000 */
[----:B------:R0:W-:Y:S01]  /*12b0*/  STG.E desc[UR8][R6.64+0x4], R4 ;  /* 0x0000040406007986 */ /* 0x0001e2000c101908 */
[----:B-1----:R-:W-:-:S04]  /*12c0*/  FMUL R8, R15, R8 ;  /* 0x000000080f087220 */ /* 0x002fc80000400000 */
[----:B------:R-:W-:Y:S01]  /*12d0*/  FADD R3, R3, R8 ;  /* 0x0000000803037221 */ /* 0x000fe20000000000 */
[----:B------:R0:W-:Y:S01]  /*12e0*/  STG.E desc[UR8][R6.64+0x8], R8 ;  /* 0x0000080806007986 */ /* 0x0001e2000c101908 */
[----:B--2---:R-:W-:-:S04]  /*12f0*/  FMUL R9, R9, R12 ;  /* 0x0000000c09097220 */ /* 0x004fc80000400000 */
[----:B------:R-:W-:Y:S01]  /*1300*/  FADD R3, R3, R9 ;  /* 0x0000000903037221 */ /* 0x000fe20000000000 */
[----:B------:R0:W-:Y:S06]  /*1310*/  STG.E desc[UR8][R6.64+0xc], R9 ;  /* 0x00000c0906007986 */ /* 0x0001ec000c101908 */
.L_x_28:
[----:B------:R-:W-:Y:S05]  /*1320*/  BRA.U !UP1, `(.L_x_25) ;  /* 0x0000000109e47547 */ /* 0x000fea000b800000 */
[----:B------:R-:W-:Y:S02]  /*1330*/  UISETP.NE.AND UP0, UPT, UR7, 0x1, UPT ;  /* 0x000000010700788c */ /* 0x000fe4000bf05270 */
[----:B------:R-:W-:-:S04]  /*1340*/  ULOP3.LUT UR5, UR5, 0x1, URZ, 0xc0, !UPT ;  /* 0x0000000105057892 */ /* 0x000fc8000f8ec0ff */
[----:B------:R-:W-:-:S03]  /*1350*/  UISETP.NE.U32.AND UP1, UPT, UR5, 0x1, UPT ;  /* 0x000000010500788c */ /* 0x000fc6000bf25070 */
[----:B------:R-:W-:Y:S08]  /*1360*/  BRA.U !UP0, `(.L_x_29) ;  /* 0x00000001088c7547 */ /* 0x000ff0000b800000 */
[----:B0-2---:R-:W0:Y:S01]  /*1370*/  LDC.64 R4, c[0x0][0x380] ;  /* 0x0000e000ff047b82 */ /* 0x005e220000000a00 */
        /* <DEDUP_REMOVED lines=11> */
[C---:B------:R-:W-:Y:S01]  /*1430*/  FADD R11, R9.reuse, -12583039 ;  /* 0xcb40007f090b7421 */ /* 0x040fe20000000000 */
[----:B------:R-:W-:-:S03]  /*1440*/  SHF.L.U32 R9, R9, 0x17, RZ ;  /* 0x0000001709097819 */ /* 0x000fc600000006ff */
[----:B------:R-:W-:-:S04]  /*1450*/  FFMA R11, R8, 1.4426950216293334961, -R11 ;  /* 0x3fb8aa3b080b7823 */ /* 0x000fc8000000080b */
[----:B------:R-:W-:-:S04]  /*1460*/  FFMA R11, R8, 1.925963033500011079e-08, R11 ;  /* 0x32a57060080b7823 */ /* 0x000fc8000000000b */
[----:B------:R-:W1:Y:S01]  /*1470*/  MUFU.EX2 R8, R11 ;  /* 0x0000000b00087308 */ /* 0x000e620000000800 */
[----:B0-----:R-:W-:-:S04]  /*1480*/  LEA R6, P0, R12, R6, 0x2 ;  /* 0x000000060c067211 */ /* 0x001fc800078010ff */
[----:B------:R-:W-:Y:S01]  /*1490*/  LEA.HI.X R7, R12, R7, R14, 0x2, P0 ;  /* 0x000000070c077211 */ /* 0x000fe200000f140e */
[----:B-1----:R-:W-:-:S05]  /*14a0*/  FMUL R8, R9, R8 ;  /* 0x0000000809087220 */ /* 0x002fca0000400000 */
[----:B------:R1:W-:Y:S04]  /*14b0*/  STG.E desc[UR8][R4.64], R8 ;  /* 0x0000000804007986 */ /* 0x0003e8000c101908 */
[----:B------:R-:W2:Y:S01]  /*14c0*/  LDG.E R9, desc[UR8][R6.64+0x4] ;  /* 0x0000040806097981 */ /* 0x000ea2000c1e1900 */
[----:B------:R-:W-:Y:S01]  /*14d0*/  FADD R3, R3, R8 ;  /* 0x0000000803037221 */ /* 0x000fe20000000000 */
[----:B------:R-:W-:Y:S01]  /*14e0*/  UIADD3 UR4, UPT, UPT, UR4, 0x2, URZ ;  /* 0x0000000204047890 */ /* 0x000fe2000fffe0ff */
[----:B--2---:R-:W-:-:S04]  /*14f0*/  FADD R9, R9, -R0 ;  /* 0x8000000009097221 */ /* 0x004fc80000000000 */
[----:B------:R-:W-:-:S04]  /*1500*/  FFMA.SAT R10, R9, R10, 0.5 ;  /* 0x3f000000090a7423 */ /* 0x000fc8000000200a */
[----:B------:R-:W-:-:S04]  /*1510*/  FFMA.RM R10, R10, R13, 12582913 ;  /* 0x4b4000010a0a7423 */ /* 0x000fc8000000400d */
[C---:B------:R-:W-:Y:S01]  /*1520*/  FADD R12, R10.reuse, -12583039 ;  /* 0xcb40007f0a0c7421 */ /* 0x040fe20000000000 */
[----:B------:R-:W-:-:S03]  /*1530*/  SHF.L.U32 R10, R10, 0x17, RZ ;  /* 0x000000170a0a7819 */ /* 0x000fc600000006ff */
[----:B------:R-:W-:-:S04]  /*1540*/  FFMA R12, R9, 1.4426950216293334961, -R12 ;  /* 0x3fb8aa3b090c7823 */ /* 0x000fc8000000080c */
[----:B------:R-:W-:-:S04]  /*1550*/  FFMA R12, R9, 1.925963033500011079e-08, R12 ;  /* 0x32a57060090c7823 */ /* 0x000fc8000000000c */
[----:B------:R-:W0:Y:S02]  /*1560*/  MUFU.EX2 R9, R12 ;  /* 0x0000000c00097308 */ /* 0x000e240000000800 */
[----:B0-----:R-:W-:-:S04]  /*1570*/  FMUL R9, R10, R9 ;  /* 0x000000090a097220 */ /* 0x001fc80000400000 */
[----:B------:R-:W-:Y:S01]  /*1580*/  FADD R3, R3, R9 ;  /* 0x0000000903037221 */ /* 0x000fe20000000000 */
[----:B------:R1:W-:Y:S06]  /*1590*/  STG.E desc[UR8][R6.64+0x4], R9 ;  /* 0x0000040906007986 */ /* 0x0003ec000c101908 */
.L_x_29:
[----:B------:R-:W-:Y:S05]  /*15a0*/  BRA.U UP1, `(.L_x_25) ;  /* 0x0000000101447547 */ /* 0x000fea000b800000 */
[----:B012---:R-:W0:Y:S01]  /*15b0*/  LDC.64 R4, c[0x0][0x380] ;  /* 0x0000e000ff047b82 */ /* 0x007e220000000a00 */
[----:B------:R-:W-:-:S05]  /*15c0*/  IADD3 R7, PT, PT, R2, UR4, RZ ;  /* 0x0000000402077c10 */ /* 0x000fca000fffe0ff */
[----:B0-----:R-:W-:-:S05]  /*15d0*/  IMAD.WIDE.U32 R4, R7, 0x4, R4 ;  /* 0x0000000407047825 */ /* 0x001fca00078e0004 */
[----:B------:R-:W2:Y:S01]  /*15e0*/  LDG.E R7, desc[UR8][R4.64] ;  /* 0x0000000804077981 */ /* 0x000ea2000c1e1900 */
[----:B------:R-:W-:Y:S01]  /*15f0*/  HFMA2 R6, -RZ, RZ, 0.96630859375, -0.0022525787353515625 ;  /* 0x3bbb989dff067431 */ /* 0x000fe200000001ff */
[----:B------:R-:W-:Y:S01]  /*1600*/  MOV R9, 0x437c0000 ;  /* 0x437c000000097802 */ /* 0x000fe20000000f00 */
[----:B--2--5:R-:W-:-:S04]  /*1610*/  FADD R7, R7, -R0 ;  /* 0x8000000007077221 */ /* 0x024fc80000000000 */
        /* <DEDUP_REMOVED lines=10> */
.L_x_25:
[----:B01----:R-:W0:Y:S02]  /*16c0*/  LDC R6, c[0x0][0x38c] ;  /* 0x0000e300ff067b82 */ /* 0x003e240000000800 */
[----:B0-----:R-:W-:-:S13]  /*16d0*/  ISETP.GE.AND P0, PT, R6, 0x1, PT ;  /* 0x000000010600780c */ /* 0x001fda0003f06270 */
[----:B------:R-:W-:Y:S05]  /*16e0*/  @!P0 EXIT ;  /* 0x000000000000894d */ /* 0x000fea0003800000 */
[C---:B------:R-:W-:Y:S01]  /*16f0*/  ISETP.GE.U32.AND P0, PT, R6.reuse, 0x10, PT ;  /* 0x000000100600780c */ /* 0x040fe20003f06070 */
[----:B------:R-:W-:Y:S01]  /*1700*/  HFMA2 R7, -RZ, RZ, 0, 0 ;  /* 0x00000000ff077431 */ /* 0x000fe200000001ff */
[----:B------:R-:W-:-:S11]  /*1710*/  LOP3.LUT R8, R6, 0xf, RZ, 0xc0, !PT ;  /* 0x0000000f06087812 */ /* 0x000fd600078ec0ff */
[----:B------:R-:W-:Y:S05]  /*1720*/  @!P0 BRA `(.L_x_30) ;  /* 0x0000000c00b48947 */ /* 0x000fea0003800000 */
[----:B--23--:R-:W0:Y:S01]  /*1730*/  LDC.64 R4, c[0x0][0x380] ;  /* 0x0000e000ff047b82 */ /* 0x00ce220000000a00 */
[----:B------:R-:W-:-:S04]  /*1740*/  LOP3.LUT R7, R6, 0x7ffffff0, RZ, 0xc0, !PT ;  /* 0x7ffffff006077812 */ /* 0x000fc800078ec0ff */
[----:B------:R-:W-:Y:S01]  /*1750*/  IADD3 R6, PT, PT, -R7, RZ, RZ ;  /* 0x000000ff07067210 */ /* 0x000fe20007ffe1ff */
[----:B0-----:R-:W-:-:S03]  /*1760*/  IMAD.WIDE.U32 R4, R2, 0x4, R4 ;  /* 0x0000000402047825 */ /* 0x001fc600078e0004 */
[----:B-----5:R-:W-:-:S04]  /*1770*/  IADD3 R0, P0, PT, R4, 0x20, RZ ;  /* 0x0000002004007810 */ /* 0x020fc80007f1e0ff */
[----:B------:R-:W-:-:S09]  /*1780*/  IADD3.X R11, PT, PT, RZ, R5, RZ, P0, !PT ;  /* 0x00000005ff0b7210 */ /* 0x000fd200007fe4ff */
.L_x_47:
[----:B0-----:R-:W-:Y:S02]  /*1790*/  MOV R4, R0 ;  /* 0x0000000000047202 */ /* 0x001fe40000000f00 */
[----:B------:R-:W-:-:S05]  /*17a0*/  MOV R5, R11 ;  /* 0x0000000b00057202 */ /* 0x000fca0000000f00 */
[----:B------:R-:W2:Y:S01]  /*17b0*/  LDG.E R0, desc[UR8][R4.64+-0x20] ;  /* 0xffffe00804007981 */ /* 0x000ea2000c1e1900 */
[----:B------:R-:W0:Y:S01]  /*17c0*/  MUFU.RCP R10, R3 ;  /* 0x00000003000a7308 */ /* 0x000e220000001000 */
[----:B------:R-:W-:-:S04]  /*17d0*/  IADD3 R6, PT, PT, R6, 0x10, RZ ;  /* 0x0000001006067810 */ /* 0x000fc80007ffe0ff */
[----:B------:R-:W-:Y:S01]  /*17e0*/  ISETP.NE.AND P2, PT, R6, RZ, PT ;  /* 0x000000ff0600720c */ /* 0x000fe20003f45270 */
[----:B0-----:R-:W-:-:S04]  /*17f0*/  FFMA R9, R10, -R3, 1 ;  /* 0x3f8000000a097423 */ /* 0x001fc80000000803 */
[----:B------:R-:W-:Y:S01]  /*1800*/  FFMA R9, R10, R9, R10 ;  /* 0x000000090a097223 */ /* 0x000fe2000000000a */
[----:B--2---:R-:W0:Y:S03]  /*1810*/  FCHK P0, R0, R3 ;  /* 0x0000000300007302 */ /* 0x004e260000000000 */
[----:B------:R-:W-:-:S04]  /*1820*/  FFMA R10, R0, R9, RZ ;  /* 0x00000009000a7223 */ /* 0x000fc800000000ff */
[----:B------:R-:W-:-:S04]  /*1830*/  FFMA R11, R10, -R3, R0 ;  /* 0x800000030a0b7223 */ /* 0x000fc80000000000 */
[----:B------:R-:W-:Y:S01]  /*1840*/  FFMA R9, R9, R11, R10 ;  /* 0x0000000b09097223 */ /* 0x000fe2000000000a */
[----:B0-----:R-:W-:Y:S06]  /*1850*/  @!P0 BRA `(.L_x_31) ;  /* 0x00000000000c8947 */ /* 0x001fec0003800000 */
[----:B------:R-:W-:-:S07]  /*1860*/  MOV R12, 0x1880 ;  /* 0x00001880000c7802 */ /* 0x000fce0000000f00 */
[----:B------:R-:W-:Y:S05]  /*1870*/  CALL.REL.NOINC `($__internal_0_$__cuda_sm3x_div_rn_noftz_f32_slowpath) ;  /* 0x0000001800e07944 */ /* 0x000fea0003c00000 */
[----:B------:R-:W-:-:S07]  /*1880*/  MOV R9, R0 ;  /* 0x0000000000097202 */ /* 0x000fce0000000f00 */
.L_x_31:
[----:B------:R-:W2:Y:S01]  /*1890*/  LDG.E R13, desc[UR8][R4.64+-0x1c] ;  /* 0xffffe408040d7981 */ /* 0x000ea2000c1e1900 */
[----:B------:R-:W0:Y:S01]  /*18a0*/  MUFU.RCP R0, R3 ;  /* 0x0000000300007308 */ /* 0x000e220000001000 */
[----:B------:R-:W-:-:S05]  /*18b0*/  FMNMX R9, R9, 1.0000000116860974231e-07, !PT ;  /* 0x33d6bf9509097809 */ /* 0x000fca0007800000 */
[----:B------:R1:W-:Y:S01]  /*18c0*/  STG.E desc[UR8][R4.64+-0x20], R9 ;  /* 0xffffe00904007986 */ /* 0x0003e2000c101908 */
[----:B0-----:R-:W-:-:S04]  /*18d0*/  FFMA R11, R0, -R3, 1 ;  /* 0x3f800000000b7423 */ /* 0x001fc80000000803 */
[----:B------:R-:W-:Y:S01]  /*18e0*/  FFMA R0, R0, R11, R0 ;  /* 0x0000000b00007223 */ /* 0x000fe20000000000 */
[----:B--2---:R-:W0:Y:S03]  /*18f0*/  FCHK P0, R13, R3 ;  /* 0x000000030d007302 */ /* 0x004e260000000000 */
[----:B------:R-:W-:-:S04]  /*1900*/  FFMA R10, R0, R13, RZ ;  /* 0x0000000d000a7223 */ /* 0x000fc800000000ff */
[----:B------:R-:W-:-:S04]  /*1910*/  FFMA R11, R10, -R3, R13 ;  /* 0x800000030a0b7223 */ /* 0x000fc8000000000d */
[----:B------:R-:W-:Y:S01]  /*1920*/  FFMA R0, R0, R11, R10 ;  /* 0x0000000b00007223 */ /* 0x000fe2000000000a */
[----:B01----:R-:W-:Y:S06]  /*1930*/  @!P0 BRA `(.L_x_32) ;  /* 0x00000000000c8947 */ /* 0x003fec0003800000 */
[----:B------:R-:W-:Y:S02]  /*1940*/  MOV R0, R13 ;  /* 0x0000000d00007202 */ /* 0x000fe40000000f00 */
[----:B------:R-:W-:-:S07]  /*1950*/  MOV R12, 0x1970 ;  /* 0x00001970000c7802 */ /* 0x000fce0000000f00 */
[----:B------:R-:W-:Y:S05]  /*1960*/  CALL.REL.NOINC `($__internal_0_$__cuda_sm3x_div_rn_noftz_f32_slowpath) ;  /* 0x0000001800a47944 */ /* 0x000fea0003c00000 */
.L_x_32:
        /* <DEDUP_REMOVED lines=14> */
.L_x_33:
        /* <DEDUP_REMOVED lines=14> */
.L_x_34:
        /* <DEDUP_REMOVED lines=14> */
.L_x_35:
        /* <DEDUP_REMOVED lines=14> */
.L_x_36:
        /* <DEDUP_REMOVED lines=14> */
.L_x_37:
        /* <DEDUP_REMOVED lines=14> */
.L_x_38:
        /* <DEDUP_REMOVED lines=14> */
.L_x_39:
        /* <DEDUP_REMOVED lines=14> */
.L_x_40:
        /* <DEDUP_REMOVED lines=14> */
.L_x_41:
        /* <DEDUP_REMOVED lines=14> */
.L_x_42:
        /* <DEDUP_REMOVED lines=14> */
.L_x_43:
        /* <DEDUP_REMOVED lines=14> */
.L_x_44:
        /* <DEDUP_REMOVED lines=14> */
.L_x_45:
        /* <DEDUP_REMOVED lines=14> */
.L_x_46:
[----:B------:R-:W-:Y:S02]  /*25b0*/  FMNMX R9, R0, 1.0000000116860974231e-07, !PT ;  /* 0x33d6bf9500097809 */ /* 0x000fe40007800000 */
[----:B------:R-:W-:-:S03]  /*25c0*/  IADD3 R0, P0, PT, R4, 0x40, RZ ;  /* 0x0000004004007810 */ /* 0x000fc60007f1e0ff */
[----:B------:R0:W-:Y:S01]  /*25d0*/  STG.E desc[UR8][R4.64+0x1c], R9 ;  /* 0x00001c0904007986 */ /* 0x0001e2000c101908 */
[----:B------:R-:W-:Y:S01]  /*25e0*/  IADD3.X R11, PT, PT, RZ, R5, RZ, P0, !PT ;  /* 0x00000005ff0b7210 */ /* 0x000fe200007fe4ff */
[----:B------:R-:W-:Y:S08]  /*25f0*/  @P2 BRA `(.L_x_47) ;  /* 0xfffffff000642947 */ /* 0x000ff0000383ffff */
.L_x_30:
[----:B------:R-:W-:-:S13]  /*2600*/  ISETP.NE.AND P0, PT, R8, RZ, PT ;  /* 0x000000ff0800720c */ /* 0x000fda0003f05270 */
[----:B------:R-:W-:Y:S05]  /*2610*/  @!P0 EXIT ;  /* 0x000000000000894d */ /* 0x000fea0003800000 */
[----:B------:R-:W1:Y:S01]  /*2620*/  LDCU UR4, c[0x0][0x38c] ;  /* 0x00007180ff0477ac */ /* 0x000e620008000800 */
[----:B------:R-:W-:Y:S01]  /*2630*/  ISETP.GE.U32.AND P0, PT, R8, 0x8, PT ;  /* 0x000000080800780c */ /* 0x000fe20003f06070 */
[----:B-1----:R-:W-:-:S12]  /*2640*/  ULOP3.LUT UR4, UR4, 0x7, URZ, 0xc0, !UPT ;  /* 0x0000000704047892 */ /* 0x002fd8000f8ec0ff */
[----:B------:R-:W-:Y:S05]  /*2650*/  @!P0 BRA `(.L_x_48) ;  /* 0x0000000400e48947 */ /* 0x000fea0003800000 */
[----:B0-2---:R-:W0:Y:S01]  /*2660*/  LDC.64 R8, c[0x0][0x380] ;  /* 0x0000e000ff087b82 */ /* 0x005e220000000a00 */
[----:B---3--:R-:W-:-:S05]  /*2670*/  IADD3 R5, PT, PT, R2, R7, RZ ;  /* 0x0000000702057210 */ /* 0x008fca0007ffe0ff */
[----:B0-----:R-:W-:-:S05]  /*2680*/  IMAD.WIDE.U32 R8, R5, 0x4, R8 ;  /* 0x0000000405087825 */ /* 0x001fca00078e0008 */
[----:B------:R-:W2:Y:S01]  /*2690*/  LDG.E R11, desc[UR8][R8.64] ;  /* 0x00000008080b7981 */ /* 0x000ea2000c1e1900 */
[----:B-----5:R-:W0:Y:S02]  /*26a0*/  MUFU.RCP R0, R3 ;  /* 0x0000000300007308 */ /* 0x020e240000001000 */
[----:B0-----:R-:W-:-:S04]  /*26b0*/  FFMA R5, R0, -R3, 1 ;  /* 0x3f80000000057423 */ /* 0x001fc80000000803 */
[----:B------:R-:W-:Y:S02]  /*26c0*/  FFMA R0, R0, R5, R0 ;  /* 0x0000000500007223 */ /* 0x000fe40000000000 */
[----:B--2---:R-:W0:Y:S02]  /*26d0*/  FCHK P0, R11, R3 ;  /* 0x000000030b007302 */ /* 0x004e240000000000 */
[----:B------:R-:W-:-:S04]  /*26e0*/  FFMA R4, R0, R11, RZ ;  /* 0x0000000b00047223 */ /* 0x000fc800000000ff */
[----:B------:R-:W-:-:S04]  /*26f0*/  FFMA R5, R4, -R3, R11 ;  /* 0x8000000304057223 */ /* 0x000fc8000000000b */
[----:B------:R-:W-:Y:S01]  /*2700*/  FFMA R0, R0, R5, R4 ;  /* 0x0000000500007223 */ /* 0x000fe20000000004 */
[----:B0-----:R-:W-:Y:S06]  /*2710*/  @!P0 BRA `(.L_x_49) ;  /* 0x00000000000c8947 */ /* 0x001fec0003800000 */
[----:B------:R-:W-:Y:S02]  /*2720*/  MOV R0, R11 ;  /* 0x0000000b00007202 */ /* 0x000fe40000000f00 */
[----:B------:R-:W-:-:S07]  /*2730*/  MOV R12, 0x2750 ;  /* 0x00002750000c7802 */ /* 0x000fce0000000f00 */
[----:B------:R-:W-:Y:S05]  /*2740*/  CALL.REL.NOINC `($__internal_0_$__cuda_sm3x_div_rn_noftz_f32_slowpath) ;  /* 0x0000000c002c7944 */ /* 0x000fea0003c00000 */
.L_x_49:
[----:B------:R-:W0:Y:S01]  /*2750*/  LDC.64 R12, c[0x0][0x380] ;  /* 0x0000e000ff0c7b82 */ /* 0x000e220000000a00 */
[----:B------:R-:W-:Y:S02]  /*2760*/  IADD3 R5, P0, PT, R2, R7, RZ ;  /* 0x0000000702057210 */ /* 0x000fe40007f1e0ff */
[----:B------:R-:W-:Y:S02]  /*2770*/  FMNMX R11, R0, 1.0000000116860974231e-07, !PT ;  /* 0x33d6bf95000b7809 */ /* 0x000fe40007800000 */
[----:B------:R-:W-:-:S03]  /*2780*/  IADD3.X R6, PT, PT, RZ, RZ, RZ, P0, !PT ;  /* 0x000000ffff067210 */ /* 0x000fc600007fe4ff */
[----:B------:R1:W-:Y:S01]  /*2790*/  STG.E desc[UR8][R8.64], R11 ;  /* 0x0000000b08007986 */ /* 0x0003e2000c101908 */
[----:B0-----:R-:W-:-:S04]  /*27a0*/  LEA R4, P0, R5, R12, 0x2 ;  /* 0x0000000c05047211 */ /* 0x001fc800078010ff */
[----:B------:R-:W-:-:S05]  /*27b0*/  LEA.HI.X R5, R5, R13, R6, 0x2, P0 ;  /* 0x0000000d05057211 */ /* 0x000fca00000f1406 */
[----:B------:R-:W2:Y:S01]  /*27c0*/  LDG.E R15, desc[UR8][R4.64+0x4] ;  /* 0x00000408040f7981 */ /* 0x000ea2000c1e1900 */
[----:B------:R-:W0:Y:S02]  /*27d0*/  MUFU.RCP R0, R3 ;  /* 0x0000000300007308 */ /* 0x000e240000001000 */
[----:B0-----:R-:W-:-:S04]  /*27e0*/  FFMA R13, R0, -R3, 1 ;  /* 0x3f800000000d7423 */ /* 0x001fc80000000803 */
[----:B------:R-:W-:Y:S02]  /*27f0*/  FFMA R0, R0, R13, R0 ;  /* 0x0000000d00007223 */ /* 0x000fe40000000000 */
[----:B--2---:R-:W0:Y:S02]  /*2800*/  FCHK P0, R15, R3 ;  /* 0x000000030f007302 */ /* 0x004e240000000000 */
[----:B------:R-:W-:-:S04]  /*2810*/  FFMA R6, R0, R15, RZ ;  /* 0x0000000f00067223 */ /* 0x000fc800000000ff */
[----:B------:R-:W-:-:S04]  /*2820*/  FFMA R13, R6, -R3, R15 ;  /* 0x80000003060d7223 */ /* 0x000fc8000000000f */
[----:B------:R-:W-:Y:S01]  /*2830*/  FFMA R0, R0, R13, R6 ;  /* 0x0000000d00007223 */ /* 0x000fe20000000006 */
[----:B01----:R-:W-:Y:S06]  /*2840*/  @!P0 BRA `(.L_x_50) ;  /* 0x00000000000c8947 */ /* 0x003fec0003800000 */
[----:B------:R-:W-:Y:S02]  /*2850*/  MOV R0, R15 ;  /* 0x0000000f00007202 */ /* 0x000fe40000000f00 */
[----:B------:R-:W-:-:S07]  /*2860*/  MOV R12, 0x2880 ;  /* 0x00002880000c7802 */ /* 0x000fce0000000f00 */
[----:B------:R-:W-:Y:S05]  /*2870*/  CALL.REL.NOINC `($__internal_0_$__cuda_sm3x_div_rn_noftz_f32_slowpath) ;  /* 0x0000000800e07944 */ /* 0x000fea0003c00000 */
.L_x_50:
        /* <DEDUP_REMOVED lines=14> */
.L_x_51:
        /* <DEDUP_REMOVED lines=14> */
.L_x_52:
        /* <DEDUP_REMOVED lines=14> */
.L_x_53:
        /* <DEDUP_REMOVED lines=14> */
.L_x_54:
        /* <DEDUP_REMOVED lines=14> */
.L_x_55:
        /* <DEDUP_REMOVED lines=14> */
.L_x_56:
[----:B------:R-:W-:Y:S02]  /*2dc0*/  FMNMX R9, R0, 1.0000000116860974231e-07, !PT ;  /* 0x33d6bf9500097809 */ /* 0x000fe40007800000 */
[----:B------:R-:W-:-:S03]  /*2dd0*/  IADD3 R7, PT, PT, R7, 0x8, RZ ;  /* 0x0000000807077810 */ /* 0x000fc60007ffe0ff */
[----:B------:R1:W-:Y:S04]  /*2de0*/  STG.E desc[UR8][R4.64+0x1c], R9 ;  /* 0x00001c0904007986 */ /* 0x0003e8000c101908 */
.L_x_48:
[----:B------:R-:W-:-:S13]  /*2df0*/  ISETP.NE.AND P0, PT, RZ, UR4, PT ;  /* 0x00000004ff007c0c */ /* 0x000fda000bf05270 */
[----:B------:R-:W-:Y:S05]  /*2e00*/  @!P0 EXIT ;  /* 0x000000000000894d */ /* 0x000fea0003800000 */
[----:B------:R-:W4:Y:S01]  /*2e10*/  LDCU UR5, c[0x0][0x38c] ;  /* 0x00007180ff0577ac */ /* 0x000f220008000800 */
[----:B------:R-:W-:Y:S02]  /*2e20*/  UISETP.GE.U32.AND UP0, UPT, UR4, 0x4, UPT ;  /* 0x000000040400788c */ /* 0x000fe4000bf06070 */
[----:B----4-:R-:W-:-:S07]  /*2e30*/  ULOP3.LUT UR5, UR5, 0x3, URZ, 0xc0, !UPT ;  /* 0x0000000305057892 */ /* 0x010fce000f8ec0ff */
[----:B------:R-:W-:Y:S05]  /*2e40*/  BRA.U !UP0, `(.L_x_57) ;  /* 0x0000000508047547 */ /* 0x000fea000b800000 */
[----:B012---:R-:W0:Y:S01]  /*2e50*/  LDC.64 R8, c[0x0][0x380] ;  /* 0x0000e000ff087b82 */ /* 0x007e220000000a00 */
        /* <DEDUP_REMOVED lines=14> */
.L_x_58:
        /* <DEDUP_REMOVED lines=19> */
.L_x_59:
        /* <DEDUP_REMOVED lines=14> */
.L_x_60:
        /* <DEDUP_REMOVED lines=14> */
.L_x_61:
[----:B------:R-:W-:Y:S02]  /*3230*/  FMNMX R9, R0, 1.0000000116860974231e-07, !PT ;  /* 0x33d6bf9500097809 */ /* 0x000fe40007800000 */
[----:B------:R-:W-:-:S03]  /*3240*/  IADD3 R7, PT, PT, R7, 0x4, RZ ;  /* 0x0000000407077810 */ /* 0x000fc60007ffe0ff */
[----:B------:R4:W-:Y:S04]  /*3250*/  STG.E desc[UR8][R4.64+0xc], R9 ;  /* 0x00000c0904007986 */ /* 0x0009e8000c101908 */
.L_x_57:
[----:B------:R-:W-:-:S13]  /*3260*/  ISETP.NE.AND P0, PT, RZ, UR5, PT ;  /* 0x00000005ff007c0c */ /* 0x000fda000bf05270 */
[----:B------:R-:W-:Y:S05]  /*3270*/  @!P0 EXIT ;  /* 0x000000000000894d */ /* 0x000fea0003800000 */
[----:B01234-:R-:W0:Y:S01]  /*3280*/  LDC.64 R4, c[0x0][0x380] ;  /* 0x0000e000ff047b82 */ /* 0x01fe220000000a00 */
[----:B------:R-:W-:Y:S01]  /*3290*/  IADD3 R7, PT, PT, R2, R7, RZ ;  /* 0x0000000702077210 */ /* 0x000fe20007ffe0ff */
[----:B------:R-:W-:-:S04]  /*32a0*/  UIADD3 UR4, UPT, UPT, -UR5, URZ, URZ ;  /* 0x000000ff05047290 */ /* 0x000fc8000fffe1ff */
[----:B0-----:R-:W-:-:S08]  /*32b0*/  IMAD.WIDE.U32 R4, R7, 0x4, R4 ;  /* 0x0000000407047825 */ /* 0x001fd000078e0004 */
.L_x_63:
[----:B------:R-:W2:Y:S01]  /*32c0*/  LDG.E R9, desc[UR8][R4.64] ;  /* 0x0000000804097981 */ /* 0x000ea2000c1e1900 */
[----:B-----5:R-:W0:Y:S01]  /*32d0*/  MUFU.RCP R0, R3 ;  /* 0x0000000300007308 */ /* 0x020e220000001000 */
[----:B------:R-:W-:-:S04]  /*32e0*/  UIADD3 UR4, UPT, UPT, UR4, 0x1, URZ ;  /* 0x0000000104047890 */ /* 0x000fc8000fffe0ff */
[----:B------:R-:W-:Y:S01]  /*32f0*/  UISETP.NE.AND UP0, UPT, UR4, URZ, UPT ;  /* 0x000000ff0400728c */ /* 0x000fe2000bf05270 */
[----:B0-----:R-:W-:-:S04]  /*3300*/  FFMA R7, R0, -R3, 1 ;  /* 0x3f80000000077423 */ /* 0x001fc80000000803 */
[----:B------:R-:W-:Y:S01]  /*3310*/  FFMA R0, R0, R7, R0 ;  /* 0x0000000700007223 */ /* 0x000fe20000000000 */
[----:B--2---:R-:W0:Y:S03]  /*3320*/  FCHK P0, R9, R3 ;  /* 0x0000000309007302 */ /* 0x004e260000000000 */
[----:B------:R-:W-:-:S04]  /*3330*/  FFMA R2, R0, R9, RZ ;  /* 0x0000000900027223 */ /* 0x000fc800000000ff */
[----:B------:R-:W-:-:S04]  /*3340*/  FFMA R7, R2, -R3, R9 ;  /* 0x8000000302077223 */ /* 0x000fc80000000009 */
[----:B------:R-:W-:Y:S01]  /*3350*/  FFMA R0, R0, R7, R2 ;  /* 0x0000000700007223 */ /* 0x000fe20000000002 */
[----:B0-----:R-:W-:Y:S06]  /*3360*/  @!P0 BRA `(.L_x_62) ;  /* 0x00000000000c8947 */ /* 0x001fec0003800000 */
[----:B------:R-:W-:Y:S02]  /*3370*/  MOV R0, R9 ;  /* 0x0000000900007202 */ /* 0x000fe40000000f00 */
[----:B------:R-:W-:-:S07]  /*3380*/  MOV R12, 0x33a0 ;  /* 0x000033a0000c7802 */ /* 0x000fce0000000f00 */
[----:B------:R-:W-:Y:S05]  /*3390*/  CALL.REL.NOINC `($__internal_0_$__cuda_sm3x_div_rn_noftz_f32_slowpath) ;  /* 0x0000000000187944 */ /* 0x000fea0003c00000 */
.L_x_62:
[----:B------:R-:W-:-:S05]  /*33a0*/  FMNMX R7, R0, 1.0000000116860974231e-07, !PT ;  /* 0x33d6bf9500077809 */ /* 0x000fca0007800000 */
[----:B------:R0:W-:Y:S02]  /*33b0*/  STG.E desc[UR8][R4.64], R7 ;  /* 0x0000000704007986 */ /* 0x0001e4000c101908 */
[----:B0-----:R-:W-:-:S04]  /*33c0*/  IADD3 R4, P0, PT, R4, 0x4, RZ ;  /* 0x0000000404047810 */ /* 0x001fc80007f1e0ff */
[----:B------:R-:W-:Y:S01]  /*33d0*/  IADD3.X R5, PT, PT, RZ, R5, RZ, P0, !PT ;  /* 0x00000005ff057210 */ /* 0x000fe200007fe4ff */
[----:B------:R-:W-:Y:S08]  /*33e0*/  BRA.U UP0, `(.L_x_63) ;  /* 0xfffffffd00b47547 */ /* 0x000ff0000b83ffff */
[----:B------:R-:W-:Y:S05]  /*33f0*/  EXIT ;  /* 0x000000000000794d */ /* 0x000fea0003800000 */
        .weak           $__internal_0_$__cuda_sm3x_div_rn_noftz_f32_slowpath
        .type           $__internal_0_$__cuda_sm3x_div_rn_noftz_f32_slowpath,@function
        .size           $__internal_0_$__cuda_sm3x_div_rn_noftz_f32_slowpath,(.L_x_73 - $__internal_0_$__cuda_sm3x_div_rn_noftz_f32_slowpath)
$__internal_0_$__cuda_sm3x_div_rn_noftz_f32_slowpath:
[----:B------:R-:W-:Y:S02]  /*3400*/  SHF.R.U32.HI R11, RZ, 0x17, R3 ;  /* 0x00000017ff0b7819 */ /* 0x000fe40000011603 */
[----:B------:R-:W-:Y:S02]  /*3410*/  SHF.R.U32.HI R14, RZ, 0x17, R0 ;  /* 0x00000017ff0e7819 */ /* 0x000fe40000011600 */
[----:B------:R-:W-:Y:S02]  /*3420*/  LOP3.LUT R11, R11, 0xff, RZ, 0xc0, !PT ;  /* 0x000000ff0b0b7812 */ /* 0x000fe400078ec0ff */
[----:B------:R-:W-:Y:S02]  /*3430*/  LOP3.LUT R14, R14, 0xff, RZ, 0xc0, !PT ;  /* 0x000000ff0e0e7812 */ /* 0x000fe400078ec0ff */
[----:B------:R-:W-:Y:S02]  /*3440*/  IADD3 R16, PT, PT, R11, -0x1, RZ ;  /* 0xffffffff0b107810 */ /* 0x000fe40007ffe0ff */
[----:B------:R-:W-:-:S02]  /*3450*/  IADD3 R15, PT, PT, R14, -0x1, RZ ;  /* 0xffffffff0e0f7810 */ /* 0x000fc40007ffe0ff */
[----:B------:R-:W-:Y:S02]  /*3460*/  ISETP.GT.U32.AND P0, PT, R16, 0xfd, PT ;  /* 0x000000fd1000780c */ /* 0x000fe40003f04070 */
[----:B------:R-:W-:Y:S02]  /*3470*/  MOV R13, R3 ;  /* 0x00000003000d7202 */ /* 0x000fe40000000f00 */
[----:B------:R-:W-:-:S13]  /*3480*/  ISETP.GT.U32.OR P0, PT, R15, 0xfd, P0 ;  /* 0x000000fd0f00780c */ /* 0x000fda0000704470 */
[----:B------:R-:W-:Y:S01]  /*3490*/  @!P0 MOV R10, RZ ;  /* 0x000000ff000a8202 */ /* 0x000fe20000000f00 */
[----:B------:R-:W-:Y:S06]  /*34a0*/  @!P0 BRA `(.L_x_64) ;  /* 0x00000000005c8947 */ /* 0x000fec0003800000 */
[----:B------:R-:W-:Y:S02]  /*34b0*/  FSETP.GTU.FTZ.AND P0, PT, |R0|, +INF , PT ;  /* 0x7f8000000000780b */ /* 0x000fe40003f1c200 */
[----:B------:R-:W-:-:S04]  /*34c0*/  FSETP.GTU.FTZ.AND P1, PT, |R3|, +INF , PT ;  /* 0x7f8000000300780b */ /* 0x000fc80003f3c200 */
[----:B------:R-:W-:-:S13]  /*34d0*/  PLOP3.LUT P0, PT, P0, P1, PT, 0xf8, 0x8f ;  /* 0x00000000008f781c */ /* 0x000fda0000703f70 */
[----:B------:R-:W-:Y:S05]  /*34e0*/  @P0 BRA `(.L_x_65) ;  /* 0x0000000400440947 */ /* 0x000fea0003800000 */
[----:B------:R-:W-:-:S13]  /*34f0*/  LOP3.LUT P0, RZ, R13, 0x7fffffff, R0, 0xc8, !PT ;  /* 0x7fffffff0dff7812 */ /* 0x000fda000780c800 */
[----:B------:R-:W-:Y:S05]  /*3500*/  @!P0 BRA `(.L_x_66) ;  /* 0x0000000400348947 */ /* 0x000fea0003800000 */
[C---:B------:R-:W-:Y:S02]  /*3510*/  FSETP.NEU.FTZ.AND P3, PT, |R0|.reuse, +INF , PT ;  /* 0x7f8000000000780b */ /* 0x040fe40003f7d200 */
[----:B------:R-:W-:Y:S02]  /*3520*/  FSETP.NEU.FTZ.AND P1, PT, |R3|, +INF , PT ;  /* 0x7f8000000300780b */ /* 0x000fe40003f3d200 */
[----:B------:R-:W-:-:S11]  /*3530*/  FSETP.NEU.FTZ.AND P0, PT, |R0|, +INF , PT ;  /* 0x7f8000000000780b */ /* 0x000fd60003f1d200 */
[----:B------:R-:W-:Y:S05]  /*3540*/  @!P1 BRA !P3, `(.L_x_66) ;  /* 0x0000000400249947 */ /* 0x000fea0005800000 */
[----:B------:R-:W-:-:S04]  /*3550*/  LOP3.LUT P3, RZ, R0, 0x7fffffff, RZ, 0xc0, !PT ;  /* 0x7fffffff00ff7812 */ /* 0x000fc8000786c0ff */
[----:B------:R-:W-:-:S13]  /*3560*/  PLOP3.LUT P1, PT, P1, P3, PT, 0x2f, 0xf2 ;  /* 0x0000000000f2781c */ /* 0x000fda0000f26577 */
[----:B------:R-:W-:Y:S05]  /*3570*/  @P1 BRA `(.L_x_67) ;  /* 0x0000000400101947 */ /* 0x000fea0003800000 */
[----:B------:R-:W-:-:S04]  /*3580*/  LOP3.LUT P1, RZ, R13, 0x7fffffff, RZ, 0xc0, !PT ;  /* 0x7fffffff0dff7812 */ /* 0x000fc8000782c0ff */
[----:B------:R-:W-:-:S13]  /*3590*/  PLOP3.LUT P0, PT, P0, P1, PT, 0x2f, 0xf2 ;  /* 0x0000000000f2781c */ /* 0x000fda0000702577 */
[----:B------:R-:W-:Y:S05]  /*35a0*/  @P0 BRA `(.L_x_68) ;  /* 0x0000000000f80947 */ /* 0x000fea0003800000 */
[----:B------:R-:W-:Y:S02]  /*35b0*/  ISETP.GE.AND P0, PT, R15, RZ, PT ;  /* 0x000000ff0f00720c */ /* 0x000fe40003f06270 */
[----:B------:R-:W-:-:S11]  /*35c0*/  ISETP.GE.AND P1, PT, R16, RZ, PT ;  /* 0x000000ff1000720c */ /* 0x000fd60003f26270 */
[----:B------:R-:W-:Y:S01]  /*35d0*/  @P0 MOV R10, RZ ;  /* 0x000000ff000a0202 */ /* 0x000fe20000000f00 */
[----:B------:R-:W-:Y:S01]  /*35e0*/  @!P0 FFMA R0, R0, 1.84467440737095516160e+19, RZ ;  /* 0x5f80000000008823 */ /* 0x000fe200000000ff */
[----:B------:R-:W-:Y:S01]  /*35f0*/  @!P0 MOV R10, 0xffffffc0 ;  /* 0xffffffc0000a8802 */ /* 0x000fe20000000f00 */
[----:B------:R-:W-:-:S03]  /*3600*/  @!P1 FFMA R13, R3, 1.84467440737095516160e+19, RZ ;  /* 0x5f800000030d9823 */ /* 0x000fc600000000ff */
[----:B------:R-:W-:-:S07]  /*3610*/  @!P1 IADD3 R10, PT, PT, R10, 0x40, RZ ;  /* 0x000000400a0a9810 */ /* 0x000fce0007ffe0ff */
.L_x_64:
[----:B------:R-:W-:Y:S02]  /*3620*/  LEA R16, R11, 0xc0800000, 0x17 ;  /* 0xc08000000b107811 */ /* 0x000fe400078eb8ff */
[----:B------:R-:W-:Y:S02]  /*3630*/  IADD3 R14, PT, PT, R14, -0x7f, RZ ;  /* 0xffffff810e0e7810 */ /* 0x000fe40007ffe0ff */
[----:B------:R-:W-:-:S03]  /*3640*/  IADD3 R17, PT, PT, -R16, R13, RZ ;  /* 0x0000000d10117210 */ /* 0x000fc60007ffe1ff */
[C---:B------:R-:W-:Y:S01]  /*3650*/  IMAD R0, R14.reuse, -0x800000, R0 ;  /* 0xff8000000e007824 */ /* 0x040fe200078e0200 */
[----:B------:R0:W1:Y:S01]  /*3660*/  MUFU.RCP R16, R17 ;  /* 0x0000001100107308 */ /* 0x0000620000001000 */
[----:B------:R-:W-:Y:S01]  /*3670*/  FADD.FTZ R15, -R17, -RZ ;  /* 0x800000ff110f7221 */ /* 0x000fe20000010100 */
[----:B0-----:R-:W-:-:S04]  /*3680*/  IADD3 R17, PT, PT, R14, 0x7f, -R11 ;  /* 0x0000007f0e117810 */ /* 0x001fc80007ffe80b */
[----:B------:R-:W-:Y:S01]  /*3690*/  IADD3 R17, PT, PT, R17, R10, RZ ;  /* 0x0000000a11117210 */ /* 0x000fe20007ffe0ff */
[----:B-1----:R-:W-:-:S04]  /*36a0*/  FFMA R13, R16, R15, 1 ;  /* 0x3f800000100d7423 */ /* 0x002fc8000000000f */
[----:B------:R-:W-:-:S04]  /*36b0*/  FFMA R13, R16, R13, R16 ;  /* 0x0000000d100d7223 */ /* 0x000fc80000000010 */
[----:B------:R-:W-:-:S04]  /*36c0*/  FFMA R16, R0, R13, RZ ;  /* 0x0000000d00107223 */ /* 0x000fc800000000ff */
[----:B------:R-:W-:-:S04]  /*36d0*/  FFMA R18, R15, R16, R0 ;  /* 0x000000100f127223 */ /* 0x000fc80000000000 */
[----:B------:R-:W-:-:S04]  /*36e0*/  FFMA R16, R13, R18, R16 ;  /* 0x000000120d107223 */ /* 0x000fc80000000010 */
[----:B------:R-:W-:-:S04]  /*36f0*/  FFMA R15, R15, R16, R0 ;  /* 0x000000100f0f7223 */ /* 0x000fc80000000000 */
[----:B------:R-:W-:-:S05]  /*3700*/  FFMA R0, R13, R15, R16 ;  /* 0x0000000f0d007223 */ /* 0x000fca0000000010 */
[----:B------:R-:W-:-:S04]  /*3710*/  SHF.R.U32.HI R11, RZ, 0x17, R0 ;  /* 0x00000017ff0b7819 */ /* 0x000fc80000011600 */
[----:B------:R-:W-:-:S04]  /*3720*/  LOP3.LUT R11, R11, 0xff, RZ, 0xc0, !PT ;  /* 0x000000ff0b0b7812 */ /* 0x000fc800078ec0ff */
[----:B------:R-:W-:-:S04]  /*3730*/  IADD3 R11, PT, PT, R11, R17, RZ ;  /* 0x000000110b0b7210 */ /* 0x000fc80007ffe0ff */
[----:B------:R-:W-:-:S04]  /*3740*/  IADD3 R10, PT, PT, R11, -0x1, RZ ;  /* 0xffffffff0b0a7810 */ /* 0x000fc80007ffe0ff */
[----:B------:R-:W-:-:S13]  /*3750*/  ISETP.GE.U32.AND P0, PT, R10, 0xfe, PT ;  /* 0x000000fe0a00780c */ /* 0x000fda0003f06070 */
[----:B------:R-:W-:Y:S05]  /*3760*/  @!P0 BRA `(.L_x_69) ;  /* 0x0000000000808947 */ /* 0x000fea0003800000 */
[----:B------:R-:W-:-:S13]  /*3770*/  ISETP.GT.AND P0, PT, R11, 0xfe, PT ;  /* 0x000000fe0b00780c */ /* 0x000fda0003f04270 */
[----:B------:R-:W-:Y:S05]  /*3780*/  @P0 BRA `(.L_x_70) ;  /* 0x00000000006c0947 */ /* 0x000fea0003800000 */
[----:B------:R-:W-:-:S13]  /*3790*/  ISETP.GE.AND P0, PT, R11, 0x1, PT ;  /* 0x000000010b00780c */ /* 0x000fda0003f06270 */
[----:B------:R-:W-:Y:S05]  /*37a0*/  @P0 BRA `(.L_x_71) ;  /* 0x0000000000980947 */ /* 0x000fea0003800000 */
[----:B------:R-:W-:Y:S02]  /*37b0*/  ISETP.GE.AND P0, PT, R11, -0x18, PT ;  /* 0xffffffe80b00780c */ /* 0x000fe40003f06270 */
[----:B------:R-:W-:-:S11]  /*37c0*/  LOP3.LUT R0, R0, 0x80000000, RZ, 0xc0, !PT ;  /* 0x8000000000007812 */ /* 0x000fd600078ec0ff */
[----:B------:R-:W-:Y:S05]  /*37d0*/  @!P0 BRA `(.L_x_71) ;  /* 0x00000000008c8947 */ /* 0x000fea0003800000 */
[-CC-:B------:R-:W-:Y:S01]  /*37e0*/  FFMA.RZ R10, R13, R15.reuse, R16.reuse ;  /* 0x0000000f0d0a7223 */ /* 0x180fe2000000c010 */
[C---:B------:R-:W-:Y:S02]  /*37f0*/  ISETP.NE.AND P3, PT, R11.reuse, RZ, PT ;  /* 0x000000ff0b00720c */ /* 0x040fe40003f65270 */
[----:B------:R-:W-:Y:S02]  /*3800*/  ISETP.NE.AND P1, PT, R11, RZ, PT ;  /* 0x000000ff0b00720c */ /* 0x000fe40003f25270 */
[----:B------:R-:W-:Y:S01]  /*3810*/  LOP3.LUT R14, R10, 0x7fffff, RZ, 0xc0, !PT ;  /* 0x007fffff0a0e7812 */ /* 0x000fe200078ec0ff */
[CCC-:B------:R-:W-:Y:S01]  /*3820*/  FFMA.RP R10, R13.reuse, R15.reuse, R16.reuse ;  /* 0x0000000f0d0a7223 */ /* 0x1c0fe20000008010 */
[----:B------:R-:W-:Y:S01]  /*3830*/  FFMA.RM R13, R13, R15, R16 ;  /* 0x0000000f0d0d7223 */ /* 0x000fe20000004010 */
[----:B------:R-:W-:Y:S02]  /*3840*/  IADD3 R15, PT, PT, R11, 0x20, RZ ;  /* 0x000000200b0f7810 */ /* 0x000fe40007ffe0ff */
[----:B------:R-:W-:-:S02]  /*3850*/  LOP3.LUT R14, R14, 0x800000, RZ, 0xfc, !PT ;  /* 0x008000000e0e7812 */ /* 0x000fc400078efcff */
[----:B------:R-:W-:Y:S02]  /*3860*/  IADD3 R11, PT, PT, -R11, RZ, RZ ;  /* 0x000000ff0b0b7210 */ /* 0x000fe40007ffe1ff */
[----:B------:R-:W-:Y:S02]  /*3870*/  SHF.L.U32 R15, R14, R15, RZ ;  /* 0x0000000f0e0f7219 */ /* 0x000fe400000006ff */
[----:B------:R-:W-:Y:S02]  /*3880*/  FSETP.NEU.FTZ.AND P0, PT, R10, R13, PT ;  /* 0x0000000d0a00720b */ /* 0x000fe40003f1d000 */
[----:B------:R-:W-:Y:S02]  /*3890*/  SEL R11, R11, RZ, P3 ;  /* 0x000000ff0b0b7207 */ /* 0x000fe40001800000 */
[----:B------:R-:W-:Y:S02]  /*38a0*/  ISETP.NE.AND P1, PT, R15, RZ, P1 ;  /* 0x000000ff0f00720c */ /* 0x000fe40000f25270 */
[----:B------:R-:W-:-:S02]  /*38b0*/  SHF.R.U32.HI R11, RZ, R11, R14 ;  /* 0x0000000bff0b7219 */ /* 0x000fc4000001160e */
[----:B------:R-:W-:Y:S02]  /*38c0*/  PLOP3.LUT P0, PT, P0, P1, PT, 0xf8, 0x8f ;  /* 0x00000000008f781c */ /* 0x000fe40000703f70 */
[----:B------:R-:W-:Y:S02]  /*38d0*/  SHF.R.U32.HI R13, RZ, 0x1, R11 ;  /* 0x00000001ff0d7819 */ /* 0x000fe4000001160b */
[----:B------:R-:W-:-:S04]  /*38e0*/  SEL R10, RZ, 0x1, !P0 ;  /* 0x00000001ff0a7807 */ /* 0x000fc80004000000 */
[----:B------:R-:W-:-:S04]  /*38f0*/  LOP3.LUT R10, R10, 0x1, R13, 0xf8, !PT ;  /* 0x000000010a0a7812 */ /* 0x000fc800078ef80d */
[----:B------:R-:W-:-:S04]  /*3900*/  LOP3.LUT R10, R10, R11, RZ, 0xc0, !PT ;  /* 0x0000000b0a0a7212 */ /* 0x000fc800078ec0ff */
[----:B------:R-:W-:-:S04]  /*3910*/  IADD3 R13, PT, PT, R13, R10, RZ ;  /* 0x0000000a0d0d7210 */ /* 0x000fc80007ffe0ff */
[----:B------:R-:W-:Y:S01]  /*3920*/  LOP3.LUT R0, R13, R0, RZ, 0xfc, !PT ;  /* 0x000000000d007212 */ /* 0x000fe200078efcff */
[----:B------:R-:W-:Y:S06]  /*3930*/  BRA `(.L_x_71) ;  /* 0x0000000000347947 */ /* 0x000fec0003800000 */
.L_x_70:
[----:B------:R-:W-:-:S04]  /*3940*/  LOP3.LUT R0, R0, 0x80000000, RZ, 0xc0, !PT ;  /* 0x8000000000007812 */ /* 0x000fc800078ec0ff */
[----:B------:R-:W-:Y:S01]  /*3950*/  LOP3.LUT R0, R0, 0x7f800000, RZ, 0xfc, !PT ;  /* 0x7f80000000007812 */ /* 0x000fe200078efcff */
[----:B------:R-:W-:Y:S06]  /*3960*/  BRA `(.L_x_71) ;  /* 0x0000000000287947 */ /* 0x000fec0003800000 */
.L_x_69:
[----:B------:R-:W-:Y:S01]  /*3970*/  LEA R0, R17, R0, 0x17 ;  /* 0x0000000011007211 */ /* 0x000fe200078eb8ff */
[----:B------:R-:W-:Y:S06]  /*3980*/  BRA `(.L_x_71) ;  /* 0x0000000000207947 */ /* 0x000fec0003800000 */
.L_x_68:
[----:B------:R-:W-:-:S04]  /*3990*/  LOP3.LUT R0, R13, 0x80000000, R0, 0x48, !PT ;  /* 0x800000000d007812 */ /* 0x000fc800078e4800 */
[----:B------:R-:W-:Y:S01]  /*39a0*/  LOP3.LUT R0, R0, 0x7f800000, RZ, 0xfc, !PT ;  /* 0x7f80000000007812 */ /* 0x000fe200078efcff */
[----:B------:R-:W-:Y:S06]  /*39b0*/  BRA `(.L_x_71) ;  /* 0x0000000000147947 */ /* 0x000fec0003800000 */
.L_x_67:
[----:B------:R-:W-:Y:S01]  /*39c0*/  LOP3.LUT R0, R13, 0x80000000, R0, 0x48, !PT ;  /* 0x800000000d007812 */ /* 0x000fe200078e4800 */
[----:B------:R-:W-:Y:S06]  /*39d0*/  BRA `(.L_x_71) ;  /* 0x00000000000c7947 */ /* 0x000fec0003800000 */
.L_x_66:
[----:B------:R-:W0:Y:S01]  /*39e0*/  MUFU.RSQ R0, -QNAN ;  /* 0xffc0000000007908 */ /* 0x000e220000001400 */
[----:B------:R-:W-:Y:S05]  /*39f0*/  BRA `(.L_x_71) ;  /* 0x0000000000047947 */ /* 0x000fea0003800000 */
.L_x_65:
[----:B------:R-:W-:-:S07]  /*3a00*/  FADD.FTZ R0, R0, R3 ;  /* 0x0000000300007221 */ /* 0x000fce0000010000 */
.L_x_71:
[----:B------:R-:W-:-:S04]  /*3a10*/  HFMA2 R13, -RZ, RZ, 0, 0 ;  /* 0x00000000ff0d7431 */ /* 0x000fc800000001ff */
[----:B0-----:R-:W-:Y:S05]  /*3a20*/  RET.REL.NODEC R12 `(_Z14softmax_kernelPfii) ;  /* 0xffffffc40c747950 */ /* 0x001fea0003c3ffff */
.L_x_72:
        /* <DEDUP_REMOVED lines=13> */
.L_x_73:


//--------------------- .nv.shared.reserved.0     --------------------------
	.section	.nv.shared.reserved.0,"aw",@nobits
	.weak		__nv_reservedSMEM_offset_0_alias
	.size		__nv_reservedSMEM_offset_0_alias, 0, 64
	.other		__nv_reservedSMEM_offset_0_alias,@"STO_CUDA_RESERVED_SHARED STV_DEFAULT"
__nv_reservedSMEM_offset_0_alias:
	.zero		0
	.zero		64


//--------------------- .nv.constant0._Z21update_weights_kernelPfS_S_S_ii --------------------------
	.section	.nv.constant0._Z21update_weights_kernelPfS_S_S_ii,"a",@progbits
	.sectionflags	@""
	.align	4
.nv.constant0._Z21update_weights_kernelPfS_S_S_ii:
	.zero		936


//--------------------- .nv.constant0._Z18forwardLayerKernelPfS_S_S_iiib --------------------------
	.section	.nv.constant0._Z18forwardLayerKernelPfS_S_S_iiib,"a",@progbits
	.sectionflags	@""
	.align	4
.nv.constant0._Z18forwardLayerKernelPfS_S_S_iiib:
	.zero		941


//--------------------- .nv.constant0._Z25compute_delta_relu_kernelPfS_S_S_iii --------------------------
	.section	.nv.constant0._Z25compute_delta_relu_kernelPfS_S_S_iii,"a",@progbits
	.sectionflags	@""
	.align	4
.nv.constant0._Z25compute_delta_relu_kernelPfS_S_S_iii:
	.zero		940


//--------------------- .nv.constant0._Z24compute_gradients_kernelPfS_S_S_iii --------------------------
	.section	.nv.constant0._Z24compute_gradients_kernelPfS_S_S_iii,"a",@progbits
	.sectionflags	@""
	.align	4
.nv.constant0._Z24compute_gradients_kernelPfS_S_S_iii:
	.zero		940


//--------------------- .nv.constant0._Z14softmax_kernelPfii --------------------------
	.section	.nv.constant0._Z14softmax_kernelPfii,"a",@progbits
	.sectionflags	@""
	.align	4
.nv.constant0._Z14softmax_kernelPfii:
	.zero		912


//--------------------- SYMBOLS --------------------------

	.type		.nv.reservedSmem.offset0,@object
	.size		.nv.reservedSmem.offset0,0x4
